	.target	sm_100a

	.elftype	@"ET_EXEC"


//--------------------- .note.nv.tkinfo           --------------------------
	.section	.note.nv.tkinfo,"",@"SHT_NOTE"
	.sectionflags	@"SHF_NOTE_NV_TKINFO"
	.tkinfo
        /*0018*/ 	.word	0x00000002
        /*0030*/ 	.string	""
        /*0030*/ 	.string	"ptxas"
        /*0030*/ 	.string	"Cuda compilation tools, release 13.0, V13.0.88"
        /*0030*/ 	.string	"Build cuda_13.0.r13.0/compiler.36424714_0"
        /*0030*/ 	.string	"-arch sm_100a -m 64 "



//--------------------- .note.nv.cuinfo           --------------------------
	.section	.note.nv.cuinfo,"",@"SHT_NOTE"
	.sectionflags	@"SHF_NOTE_NV_CUINFO"
        /*0018*/ 	.short	0x0002
        /*001a*/ 	.short	0x0064
        /*001c*/ 	.short	0x0082
	.zero		2


//--------------------- .nv.info                  --------------------------
	.section	.nv.info,"",@"SHT_CUDA_INFO"
	.align	4


	//----- nvinfo : EIATTR_REGCOUNT
	.align		4
        /*0000*/ 	.byte	0x04, 0x2f
        /*0002*/ 	.short	(.L_20 - .L_19)
	.align		4
.L_19:
        /*0004*/ 	.word	index@(_ZN7cutlass13device_kernelINS_4gemm6kernel13GemmUniversalIN4cute5tupleIJiiiiEEENS1_10collective13CollectiveMmaINS1_35MainloopSm100TmaUmmaWarpSpecializedILi4ELi2ELi4ENS5_IJNS4_1CILi2EEESB_NSA_ILi1EEEEEEEENS5_IJNSA_ILi128EEENSA_ILi256EEENSA_ILi64EEEEEENS_12float_e5m2_tENS5_IJlSC_lEEESJ_SK_NS4_8TiledMMAINS4_8MMA_AtomIJNS4_10MMA_TraitsINS4_25SM100_MMA_F8F6F4_2x1SM_SSEJSJ_SJ_fSF_SG_NS4_17integral_constantINS4_4UMMA5MajorELSR_0EEESS_NSP_INSQ_7ScaleInELST_0EEESU_EEEEEENS4_6LayoutINS5_IJSC_SC_SC_EEENS5_IJNSA_ILi0EEESZ_SZ_EEEEENS5_IJNS4_10UnderscoreES12_S12_EEEEENS4_28SM100_TMA_2SM_LOAD_MULTICASTENS4_14ComposedLayoutINS4_7SwizzleILi2ELi4ELi3EEENS4_18smem_ptr_flag_bitsILi8EEENSX_INS5_IJNSA_ILi8EEESH_EEENS5_IJSH_SC_EEEEEEEvNS4_8identityENS4_18SM100_TMA_2SM_LOADES1F_vS1G_EENS_8epilogue10collective18CollectiveEpilogueINS1J_23Sm100TmaWarpSpecializedILi4ELi2ELi32ELb0ELb0EEEJNS5_IJSH_SG_SH_EEENS5_IJNSX_ISH_SC_EENSX_INS5_IJNSA_ILi32EEESB_EEENS5_IJSC_SF_EEEEEEEESJ_SK_SJ_SK_NS1J_6fusion15FusionCallbacksIS1N_NS1V_17LinearCombinationISJ_fSJ_fLNS_15FloatRoundStyleE2EEES1O_S1U_JEEENS4_5SM1004TMEM4LOAD26SM100_TMEM_LOAD_32dp32b32xENS4_13SM90_TMA_LOADENS16_INS17_ILi1ELi4ELi3EEES1A_NSX_INS5_IJS1B_S1Q_EEENS5_IJS1Q_SC_EEEEEEENS4_39AutoVectorizingCopyWithAssumedAlignmentILi128EEENS4_14SM90_TMA_STOREES2A_S2C_S2C_EEEvvEEEEvNT_6ParamsE)
        /*0008*/ 	.word	0x00000074


	//----- nvinfo : EIATTR_FRAME_SIZE
	.align		4
.L_20:
        /*000c*/ 	.byte	0x04, 0x11
        /*000e*/ 	.short	(.L_22 - .L_21)
	.align		4
.L_21:
        /*0010*/ 	.word	index@($__internal_2_$__cuda_sm10x_tcgen05_guardrail_trap_unallocated_columns_being_dealloced)
        /*0014*/ 	.word	0x00000000


	//----- nvinfo : EIATTR_FRAME_SIZE
	.align		4
.L_22:
        /*0018*/ 	.byte	0x04, 0x11
        /*001a*/ 	.short	(.L_24 - .L_23)
	.align		4
.L_23:
        /*001c*/ 	.word	index@($__internal_1_$__cuda_sm10x_tcgen05_guardrail_trap_phase_invalid_during_alloc)
        /*0020*/ 	.word	0x00000000


	//----- nvinfo : EIATTR_FRAME_SIZE
	.align		4
.L_24:
        /*0024*/ 	.byte	0x04, 0x11
        /*0026*/ 	.short	(.L_26 - .L_25)
	.align		4
.L_25:
        /*0028*/ 	.word	index@($__internal_0_$__cuda_sm10x_tcgen05_guardrail_trap_col_being_dealloced_not_returned_by_alloc)
        /*002c*/ 	.word	0x00000000


	//----- nvinfo : EIATTR_FRAME_SIZE
	.align		4
.L_26:
        /*0030*/ 	.byte	0x04, 0x11
        /*0032*/ 	.short	(.L_28 - .L_27)
	.align		4
.L_27:
        /*0034*/ 	.word	index@(_ZN7cutlass13device_kernelINS_4gemm6kernel13GemmUniversalIN4cute5tupleIJiiiiEEENS1_10collective13CollectiveMmaINS1_35MainloopSm100TmaUmmaWarpSpecializedILi4ELi2ELi4ENS5_IJNS4_1CILi2EEESB_NSA_ILi1EEEEEEEENS5_IJNSA_ILi128EEENSA_ILi256EEENSA_ILi64EEEEEENS_12float_e5m2_tENS5_IJlSC_lEEESJ_SK_NS4_8TiledMMAINS4_8MMA_AtomIJNS4_10MMA_TraitsINS4_25SM100_MMA_F8F6F4_2x1SM_SSEJSJ_SJ_fSF_SG_NS4_17integral_constantINS4_4UMMA5MajorELSR_0EEESS_NSP_INSQ_7ScaleInELST_0EEESU_EEEEEENS4_6LayoutINS5_IJSC_SC_SC_EEENS5_IJNSA_ILi0EEESZ_SZ_EEEEENS5_IJNS4_10UnderscoreES12_S12_EEEEENS4_28SM100_TMA_2SM_LOAD_MULTICASTENS4_14ComposedLayoutINS4_7SwizzleILi2ELi4ELi3EEENS4_18smem_ptr_flag_bitsILi8EEENSX_INS5_IJNSA_ILi8EEESH_EEENS5_IJSH_SC_EEEEEEEvNS4_8identityENS4_18SM100_TMA_2SM_LOADES1F_vS1G_EENS_8epilogue10collective18CollectiveEpilogueINS1J_23Sm100TmaWarpSpecializedILi4ELi2ELi32ELb0ELb0EEEJNS5_IJSH_SG_SH_EEENS5_IJNSX_ISH_SC_EENSX_INS5_IJNSA_ILi32EEESB_EEENS5_IJSC_SF_EEEEEEEESJ_SK_SJ_SK_NS1J_6fusion15FusionCallbacksIS1N_NS1V_17LinearCombinationISJ_fSJ_fLNS_15FloatRoundStyleE2EEES1O_S1U_JEEENS4_5SM1004TMEM4LOAD26SM100_TMEM_LOAD_32dp32b32xENS4_13SM90_TMA_LOADENS16_INS17_ILi1ELi4ELi3EEES1A_NSX_INS5_IJS1B_S1Q_EEENS5_IJS1Q_SC_EEEEEEENS4_39AutoVectorizingCopyWithAssumedAlignmentILi128EEENS4_14SM90_TMA_STOREES2A_S2C_S2C_EEEvvEEEEvNT_6ParamsE)
        /*0038*/ 	.word	0x00000000


	//----- nvinfo : EIATTR_MIN_STACK_SIZE
	.align		4
.L_28:
        /*003c*/ 	.byte	0x04, 0x12
        /*003e*/ 	.short	(.L_30 - .L_29)
	.align		4
.L_29:
        /*0040*/ 	.word	index@(_ZN7cutlass13device_kernelINS_4gemm6kernel13GemmUniversalIN4cute5tupleIJiiiiEEENS1_10collective13CollectiveMmaINS1_35MainloopSm100TmaUmmaWarpSpecializedILi4ELi2ELi4ENS5_IJNS4_1CILi2EEESB_NSA_ILi1EEEEEEEENS5_IJNSA_ILi128EEENSA_ILi256EEENSA_ILi64EEEEEENS_12float_e5m2_tENS5_IJlSC_lEEESJ_SK_NS4_8TiledMMAINS4_8MMA_AtomIJNS4_10MMA_TraitsINS4_25SM100_MMA_F8F6F4_2x1SM_SSEJSJ_SJ_fSF_SG_NS4_17integral_constantINS4_4UMMA5MajorELSR_0EEESS_NSP_INSQ_7ScaleInELST_0EEESU_EEEEEENS4_6LayoutINS5_IJSC_SC_SC_EEENS5_IJNSA_ILi0EEESZ_SZ_EEEEENS5_IJNS4_10UnderscoreES12_S12_EEEEENS4_28SM100_TMA_2SM_LOAD_MULTICASTENS4_14ComposedLayoutINS4_7SwizzleILi2ELi4ELi3EEENS4_18smem_ptr_flag_bitsILi8EEENSX_INS5_IJNSA_ILi8EEESH_EEENS5_IJSH_SC_EEEEEEEvNS4_8identityENS4_18SM100_TMA_2SM_LOADES1F_vS1G_EENS_8epilogue10collective18CollectiveEpilogueINS1J_23Sm100TmaWarpSpecializedILi4ELi2ELi32ELb0ELb0EEEJNS5_IJSH_SG_SH_EEENS5_IJNSX_ISH_SC_EENSX_INS5_IJNSA_ILi32EEESB_EEENS5_IJSC_SF_EEEEEEEESJ_SK_SJ_SK_NS1J_6fusion15FusionCallbacksIS1N_NS1V_17LinearCombinationISJ_fSJ_fLNS_15FloatRoundStyleE2EEES1O_S1U_JEEENS4_5SM1004TMEM4LOAD26SM100_TMEM_LOAD_32dp32b32xENS4_13SM90_TMA_LOADENS16_INS17_ILi1ELi4ELi3EEES1A_NSX_INS5_IJS1B_S1Q_EEENS5_IJS1Q_SC_EEEEEEENS4_39AutoVectorizingCopyWithAssumedAlignmentILi128EEENS4_14SM90_TMA_STOREES2A_S2C_S2C_EEEvvEEEEvNT_6ParamsE)
        /*0044*/ 	.word	0x00000000
.L_30:


//--------------------- .nv.compat                --------------------------
	.section	.nv.compat,"",@"SHT_CUDA_COMPAT_INFO"
	.align	4
        /*0000*/ 	.byte	0x02, 0x09, 0x01, 0x00, 0x02, 0x02, 0x02, 0x00, 0x02, 0x05, 0x05, 0x00, 0x03, 0x07, 0x01, 0x01
        /*0010*/ 	.byte	0x02, 0x03, 0x01, 0x00, 0x02, 0x06, 0x01, 0x00, 0x04, 0x0b, 0x08, 0x00, 0x09, 0x00, 0x00, 0x00
        /*0020*/ 	.byte	0x00, 0x00, 0x00, 0x00


//--------------------- .nv.info._ZN7cutlass13device_kernelINS_4gemm6kernel13GemmUniversalIN4cute5tupleIJiiiiEEENS1_10collective13CollectiveMmaINS1_35MainloopSm100TmaUmmaWarpSpecializedILi4ELi2ELi4ENS5_IJNS4_1CILi2EEESB_NSA_ILi1EEEEEEEENS5_IJNSA_ILi128EEENSA_ILi256EEENSA_ILi64EEEEEENS_12float_e5m2_tENS5_IJlSC_lEEESJ_SK_NS4_8TiledMMAINS4_8MMA_AtomIJNS4_10MMA_TraitsINS4_25SM100_MMA_F8F6F4_2x1SM_SSEJSJ_SJ_fSF_SG_NS4_17integral_constantINS4_4UMMA5MajorELSR_0EEESS_NSP_INSQ_7ScaleInELST_0EEESU_EEEEEENS4_6LayoutINS5_IJSC_SC_SC_EEENS5_IJNSA_ILi0EEESZ_SZ_EEEEENS5_IJNS4_10UnderscoreES12_S12_EEEEENS4_28SM100_TMA_2SM_LOAD_MULTICASTENS4_14ComposedLayoutINS4_7SwizzleILi2ELi4ELi3EEENS4_18smem_ptr_flag_bitsILi8EEENSX_INS5_IJNSA_ILi8EEESH_EEENS5_IJSH_SC_EEEEEEEvNS4_8identityENS4_18SM100_TMA_2SM_LOADES1F_vS1G_EENS_8epilogue10collective18CollectiveEpilogueINS1J_23Sm100TmaWarpSpecializedILi4ELi2ELi32ELb0ELb0EEEJNS5_IJSH_SG_SH_EEENS5_IJNSX_ISH_SC_EENSX_INS5_IJNSA_ILi32EEESB_EEENS5_IJSC_SF_EEEEEEEESJ_SK_SJ_SK_NS1J_6fusion15FusionCallbacksIS1N_NS1V_17LinearCombinationISJ_fSJ_fLNS_15FloatRoundStyleE2EEES1O_S1U_JEEENS4_5SM1004TMEM4LOAD26SM100_TMEM_LOAD_32dp32b32xENS4_13SM90_TMA_LOADENS16_INS17_ILi1ELi4ELi3EEES1A_NSX_INS5_IJS1B_S1Q_EEENS5_IJS1Q_SC_EEEEEEENS4_39AutoVectorizingCopyWithAssumedAlignmentILi128EEENS4_14SM90_TMA_STOREES2A_S2C_S2C_EEEvvEEEEvNT_6ParamsE --------------------------
	.section	.nv.info._ZN7cutlass13device_kernelINS_4gemm6kernel13GemmUniversalIN4cute5tupleIJiiiiEEENS1_10collective13CollectiveMmaINS1_35MainloopSm100TmaUmmaWarpSpecializedILi4ELi2ELi4ENS5_IJNS4_1CILi2EEESB_NSA_ILi1EEEEEEEENS5_IJNSA_ILi128EEENSA_ILi256EEENSA_ILi64EEEEEENS_12float_e5m2_tENS5_IJlSC_lEEESJ_SK_NS4_8TiledMMAINS4_8MMA_AtomIJNS4_10MMA_TraitsINS4_25SM100_MMA_F8F6F4_2x1SM_SSEJSJ_SJ_fSF_SG_NS4_17integral_constantINS4_4UMMA5MajorELSR_0EEESS_NSP_INSQ_7ScaleInELST_0EEESU_EEEEEENS4_6LayoutINS5_IJSC_SC_SC_EEENS5_IJNSA_ILi0EEESZ_SZ_EEEEENS5_IJNS4_10UnderscoreES12_S12_EEEEENS4_28SM100_TMA_2SM_LOAD_MULTICASTENS4_14ComposedLayoutINS4_7SwizzleILi2ELi4ELi3EEENS4_18smem_ptr_flag_bitsILi8EEENSX_INS5_IJNSA_ILi8EEESH_EEENS5_IJSH_SC_EEEEEEEvNS4_8identityENS4_18SM100_TMA_2SM_LOADES1F_vS1G_EENS_8epilogue10collective18CollectiveEpilogueINS1J_23Sm100TmaWarpSpecializedILi4ELi2ELi32ELb0ELb0EEEJNS5_IJSH_SG_SH_EEENS5_IJNSX_ISH_SC_EENSX_INS5_IJNSA_ILi32EEESB_EEENS5_IJSC_SF_EEEEEEEESJ_SK_SJ_SK_NS1J_6fusion15FusionCallbacksIS1N_NS1V_17LinearCombinationISJ_fSJ_fLNS_15FloatRoundStyleE2EEES1O_S1U_JEEENS4_5SM1004TMEM4LOAD26SM100_TMEM_LOAD_32dp32b32xENS4_13SM90_TMA_LOADENS16_INS17_ILi1ELi4ELi3EEES1A_NSX_INS5_IJS1B_S1Q_EEENS5_IJS1Q_SC_EEEEEEENS4_39AutoVectorizingCopyWithAssumedAlignmentILi128EEENS4_14SM90_TMA_STOREES2A_S2C_S2C_EEEvvEEEEvNT_6ParamsE,"",@"SHT_CUDA_INFO"
	.sectionflags	@""
	.align	4


	//----- nvinfo : EIATTR_CUDA_API_VERSION
	.align		4
        /*0000*/ 	.byte	0x04, 0x37
        /*0002*/ 	.short	(.L_32 - .L_31)
.L_31:
        /*0004*/ 	.word	0x00000082


	//----- nvinfo : EIATTR_KPARAM_INFO
	.align		4
.L_32:
        /*0008*/ 	.byte	0x04, 0x17
        /*000a*/ 	.short	(.L_34 - .L_33)
.L_33:
        /*000c*/ 	.word	0x00000000
        /*0010*/ 	.short	0x0000
        /*0012*/ 	.short	0x0000
        /*0014*/ 	.byte	0x00, 0xf0, 0x01, 0x20


	//----- nvinfo : EIATTR_AT_ENTRY_FRAGMENTS
	.align		4
.L_34:
        /*0018*/ 	.byte	0x04, 0x4f
        /*001a*/ 	.short	(.L_36 - .L_35)


	//   ....[0]....
.L_35:
        /*001c*/ 	.word	0x00000007


	//----- nvinfo : EIATTR_RESERVED_SMEM_USED
	.align		4
.L_36:
        /*0020*/ 	.byte	0x01, 0x41
	.zero		2


	//----- nvinfo : EIATTR_SPARSE_MMA_MASK
	.align		4
        /*0024*/ 	.byte	0x03, 0x50
        /*0026*/ 	.short	0x0000


	//----- nvinfo : EIATTR_TCGEN05_2CTA_USED
	.align		4
        /*0028*/ 	.byte	0x01, 0x52
	.zero		2


	//----- nvinfo : EIATTR_MAXREG_COUNT
	.align		4
        /*002c*/ 	.byte	0x03, 0x1b
        /*002e*/ 	.short	0x00ff


	//----- nvinfo : EIATTR_NUM_BARRIERS
	.align		4
        /*0030*/ 	.byte	0x02, 0x4c
        /*0032*/ 	.byte	0x07
	.zero		1


	//----- nvinfo : EIATTR_EXTERNS
	.align		4
        /*0034*/ 	.byte	0x04, 0x0f
        /*0036*/ 	.short	(.L_38 - .L_37)


	//   ....[0]....
	.align		4
.L_37:
        /*0038*/ 	.word	index@(__assertfail)


	//----- nvinfo : EIATTR_MERCURY_ISA_VERSION
	.align		4
.L_38:
        /*003c*/ 	.byte	0x03, 0x5f
        /*003e*/ 	.short	0x0101


	//----- nvinfo : EIATTR_INT_WARP_WIDE_INSTR_OFFSETS
	.align		4
        /*0040*/ 	.byte	0x04, 0x31
        /*0042*/ 	.short	(.L_40 - .L_39)


	//   ....[0]....
.L_39:
        /*0044*/ 	.word	0x00000d70


	//   ....[1]....
        /*0048*/ 	.word	0x00000e10


	//   ....[2]....
        /*004c*/ 	.word	0x000041b0


	//   ....[3]....
        /*0050*/ 	.word	0x000041d0


	//   ....[4]....
        /*0054*/ 	.word	0x00004200


	//   ....[5]....
        /*0058*/ 	.word	0x00004d70


	//   ....[6]....
        /*005c*/ 	.word	0x00004e10


	//   ....[7]....
        /*0060*/ 	.word	0x00004ec0


	//   ....[8]....
        /*0064*/ 	.word	0x00004f30


	//   ....[9]....
        /*0068*/ 	.word	0x00004ff0


	//   ....[10]....
        /*006c*/ 	.word	0x00005090


	//   ....[11]....
        /*0070*/ 	.word	0x00005100


	//   ....[12]....
        /*0074*/ 	.word	0x000051c0


	//   ....[13]....
        /*0078*/ 	.word	0x00005260


	//   ....[14]....
        /*007c*/ 	.word	0x00005300


	//   ....[15]....
        /*0080*/ 	.word	0x000053f0


	//   ....[16]....
        /*0084*/ 	.word	0x000054c0


	//----- nvinfo : EIATTR_COOP_GROUP_MASK_REGIDS
	.align		4
.L_40:
        /*0088*/ 	.byte	0x04, 0x29
        /*008a*/ 	.short	(.L_42 - .L_41)


	//   ....[0]....
.L_41:
        /*008c*/ 	.word	0xffffffff


	//   ....[1]....
        /*0090*/ 	.word	0xffffffff


	//   ....[2]....
        /*0094*/ 	.word	0xffffffff


	//   ....[3]....
        /*0098*/ 	.word	0xffffffff


	//   ....[4]....
        /*009c*/ 	.word	0xffffffff


	//   ....[5]....
        /*00a0*/ 	.word	0xffffffff


	//   ....[6]....
        /*00a4*/ 	.word	0xffffffff


	//   ....[7]....
        /*00a8*/ 	.word	0xffffffff


	//   ....[8]....
        /*00ac*/ 	.word	0xffffffff


	//   ....[9]....
        /*00b0*/ 	.word	0xffffffff


	//   ....[10]....
        /*00b4*/ 	.word	0xffffffff


	//   ....[11]....
        /*00b8*/ 	.word	0xffffffff


	//   ....[12]....
        /*00bc*/ 	.word	0xffffffff


	//   ....[13]....
        /*00c0*/ 	.word	0xffffffff


	//----- nvinfo : EIATTR_COOP_GROUP_INSTR_OFFSETS
	.align		4
.L_42:
        /*00c4*/ 	.byte	0x04, 0x28
        /*00c6*/ 	.short	(.L_44 - .L_43)


	//   ....[0]....
.L_43:
        /*00c8*/ 	.word	0x000000b0


	//   ....[1]....
        /*00cc*/ 	.word	0x00000520


	//   ....[2]....
        /*00d0*/ 	.word	0x000006e0


	//   ....[3]....
        /*00d4*/ 	.word	0x00000870


	//   ....[4]....
        /*00d8*/ 	.word	0x00000960


	//   ....[5]....
        /*00dc*/ 	.word	0x00000ac0


	//   ....[6]....
        /*00e0*/ 	.word	0x00000c50


	//   ....[7]....
        /*00e4*/ 	.word	0x00000e90


	//   ....[8]....
        /*00e8*/ 	.word	0x000021c0


	//   ....[9]....
        /*00ec*/ 	.word	0x00003070


	//   ....[10]....
        /*00f0*/ 	.word	0x00003540


	//   ....[11]....
        /*00f4*/ 	.word	0x00003570


	//   ....[12]....
        /*00f8*/ 	.word	0x000040b0


	//   ....[13]....
        /*00fc*/ 	.word	0x000042c0


	//----- nvinfo : EIATTR_VRC_CTA_INIT_COUNT
	.align		4
.L_44:
        /*0100*/ 	.byte	0x02, 0x4a
        /*0102*/ 	.byte	0x80
	.zero		1


	//----- nvinfo : EIATTR_SYSCALL_OFFSETS
	.align		4
        /*0104*/ 	.byte	0x04, 0x46
        /*0106*/ 	.short	(.L_46 - .L_45)


	//   ....[0]....
.L_45:
        /*0108*/ 	.word	0x00006040


	//   ....[1]....
        /*010c*/ 	.word	0x00006180


	//   ....[2]....
        /*0110*/ 	.word	0x000069a0


	//   ....[3]....
        /*0114*/ 	.word	0x00007780


	//   ....[4]....
        /*0118*/ 	.word	0x00008510


	//   ....[5]....
        /*011c*/ 	.word	0x000092c0


	//----- nvinfo : EIATTR_MBARRIER_INSTR_OFFSETS
	.align		4
.L_46:
        /*0120*/ 	.byte	0x04, 0x39
        /*0122*/ 	.short	(.L_48 - .L_47)


	//   ....[0]....
.L_47:
        /*0124*/ 	.word	0x00000650
        /*0128*/ 	.word	0x000000ff
        /*012c*/ 	.word	0x00000000
        /*0130*/ 	.short	0x0100
        /*0132*/ 	.byte	0x04
	.zero		1


	//   ....[1]....
        /*0134*/ 	.word	0x00000660
        /*0138*/ 	.word	0x000000ff
        /*013c*/ 	.word	0x00000020
        /*0140*/ 	.short	0x0100
        /*0142*/ 	.byte	0x04
	.zero		1


	//   ....[2]....
        /*0144*/ 	.word	0x00000670
        /*0148*/ 	.word	0x000000ff
        /*014c*/ 	.word	0x00000008
        /*0150*/ 	.short	0x0100
        /*0152*/ 	.byte	0x04
	.zero		1


	//   ....[3]....
        /*0154*/ 	.word	0x00000680
        /*0158*/ 	.word	0x000000ff
        /*015c*/ 	.word	0x00000028
        /*0160*/ 	.short	0x0100
        /*0162*/ 	.byte	0x04
	.zero		1


	//   ....[4]....
        /*0164*/ 	.word	0x00000690
        /*0168*/ 	.word	0x000000ff
        /*016c*/ 	.word	0x00000010
        /*0170*/ 	.short	0x0100
        /*0172*/ 	.byte	0x04
	.zero		1


	//   ....[5]....
        /*0174*/ 	.word	0x000006a0
        /*0178*/ 	.word	0x000000ff
        /*017c*/ 	.word	0x00000030
        /*0180*/ 	.short	0x0100
        /*0182*/ 	.byte	0x04
	.zero		1


	//   ....[6]....
        /*0184*/ 	.word	0x000006b0
        /*0188*/ 	.word	0x000000ff
        /*018c*/ 	.word	0x00000018
        /*0190*/ 	.short	0x0100
        /*0192*/ 	.byte	0x04
	.zero		1


	//   ....[7]....
        /*0194*/ 	.word	0x000006c0
        /*0198*/ 	.word	0x000000ff
        /*019c*/ 	.word	0x00000038
        /*01a0*/ 	.short	0x0100
        /*01a2*/ 	.byte	0x04
	.zero		1


	//   ....[8]....
        /*01a4*/ 	.word	0x000007e0
        /*01a8*/ 	.word	0x000000ff
        /*01ac*/ 	.word	0x00000040
        /*01b0*/ 	.short	0x0100
        /*01b2*/ 	.byte	0x04
	.zero		1


	//   ....[9]....
        /*01b4*/ 	.word	0x000007f0
        /*01b8*/ 	.word	0x000000ff
        /*01bc*/ 	.word	0x00000060
        /*01c0*/ 	.short	0x0100
        /*01c2*/ 	.byte	0x04
	.zero		1


	//   ....[10]....
        /*01c4*/ 	.word	0x00000800
        /*01c8*/ 	.word	0x000000ff
        /*01cc*/ 	.word	0x00000048
        /*01d0*/ 	.short	0x0100
        /*01d2*/ 	.byte	0x04
	.zero		1


	//   ....[11]....
        /*01d4*/ 	.word	0x00000810
        /*01d8*/ 	.word	0x000000ff
        /*01dc*/ 	.word	0x00000068
        /*01e0*/ 	.short	0x0100
        /*01e2*/ 	.byte	0x04
	.zero		1


	//   ....[12]....
        /*01e4*/ 	.word	0x00000820
        /*01e8*/ 	.word	0x000000ff
        /*01ec*/ 	.word	0x00000050
        /*01f0*/ 	.short	0x0100
        /*01f2*/ 	.byte	0x04
	.zero		1


	//   ....[13]....
        /*01f4*/ 	.word	0x00000830
        /*01f8*/ 	.word	0x000000ff
        /*01fc*/ 	.word	0x00000070
        /*0200*/ 	.short	0x0100
        /*0202*/ 	.byte	0x04
	.zero		1


	//   ....[14]....
        /*0204*/ 	.word	0x00000840
        /*0208*/ 	.word	0x000000ff
        /*020c*/ 	.word	0x00000058
        /*0210*/ 	.short	0x0100
        /*0212*/ 	.byte	0x04
	.zero		1


	//   ....[15]....
        /*0214*/ 	.word	0x00000850
        /*0218*/ 	.word	0x000000ff
        /*021c*/ 	.word	0x00000078
        /*0220*/ 	.short	0x0100
        /*0222*/ 	.byte	0x04
	.zero		1


	//   ....[16]....
        /*0224*/ 	.word	0x00000930
        /*0228*/ 	.word	0x000000ff
        /*022c*/ 	.word	0x00000080
        /*0230*/ 	.short	0x0100
        /*0232*/ 	.byte	0x06
	.zero		1


	//   ....[17]....
        /*0234*/ 	.word	0x00000940
        /*0238*/ 	.word	0x000000ff
        /*023c*/ 	.word	0x00000088
        /*0240*/ 	.short	0x0100
        /*0242*/ 	.byte	0x06
	.zero		1


	//   ....[18]....
        /*0244*/ 	.word	0x00000a70
        /*0248*/ 	.word	0x000000ff
        /*024c*/ 	.word	0x00000090
        /*0250*/ 	.short	0x0100
        /*0252*/ 	.byte	0x06
	.zero		1


	//   ....[19]....
        /*0254*/ 	.word	0x00000a80
        /*0258*/ 	.word	0x000000ff
        /*025c*/ 	.word	0x000000a0
        /*0260*/ 	.short	0x0100
        /*0262*/ 	.byte	0x06
	.zero		1


	//   ....[20]....
        /*0264*/ 	.word	0x00000a90
        /*0268*/ 	.word	0x000000ff
        /*026c*/ 	.word	0x00000098
        /*0270*/ 	.short	0x0100
        /*0272*/ 	.byte	0x06
	.zero		1


	//   ....[21]....
        /*0274*/ 	.word	0x00000aa0
        /*0278*/ 	.word	0x000000ff
        /*027c*/ 	.word	0x000000a8
        /*0280*/ 	.short	0x0100
        /*0282*/ 	.byte	0x06
	.zero		1


	//   ....[22]....
        /*0284*/ 	.word	0x00000bc0
        /*0288*/ 	.word	0x000000ff
        /*028c*/ 	.word	0x000000b0
        /*0290*/ 	.short	0x0100
        /*0292*/ 	.byte	0x04
	.zero		1


	//   ....[23]....
        /*0294*/ 	.word	0x00000bd0
        /*0298*/ 	.word	0x000000ff
        /*029c*/ 	.word	0x000000d0
        /*02a0*/ 	.short	0x0100
        /*02a2*/ 	.byte	0x04
	.zero		1


	//   ....[24]....
        /*02a4*/ 	.word	0x00000be0
        /*02a8*/ 	.word	0x000000ff
        /*02ac*/ 	.word	0x000000b8
        /*02b0*/ 	.short	0x0100
        /*02b2*/ 	.byte	0x04
	.zero		1


	//   ....[25]....
        /*02b4*/ 	.word	0x00000bf0
        /*02b8*/ 	.word	0x000000ff
        /*02bc*/ 	.word	0x000000d8
        /*02c0*/ 	.short	0x0100
        /*02c2*/ 	.byte	0x04
	.zero		1


	//   ....[26]....
        /*02c4*/ 	.word	0x00000c00
        /*02c8*/ 	.word	0x000000ff
        /*02cc*/ 	.word	0x000000c0
        /*02d0*/ 	.short	0x0100
        /*02d2*/ 	.byte	0x04
	.zero		1


	//   ....[27]....
        /*02d4*/ 	.word	0x00000c10
        /*02d8*/ 	.word	0x000000ff
        /*02dc*/ 	.word	0x000000e0
        /*02e0*/ 	.short	0x0100
        /*02e2*/ 	.byte	0x04
	.zero		1


	//   ....[28]....
        /*02e4*/ 	.word	0x00000c20
        /*02e8*/ 	.word	0x000000ff
        /*02ec*/ 	.word	0x000000c8
        /*02f0*/ 	.short	0x0100
        /*02f2*/ 	.byte	0x04
	.zero		1


	//   ....[29]....
        /*02f4*/ 	.word	0x00000c30
        /*02f8*/ 	.word	0x000000ff
        /*02fc*/ 	.word	0x000000e8
        /*0300*/ 	.short	0x0100
        /*0302*/ 	.byte	0x04
	.zero		1


	//   ....[30]....
        /*0304*/ 	.word	0x00000d20
        /*0308*/ 	.word	0x000000ff
        /*030c*/ 	.word	0x000000f0
        /*0310*/ 	.short	0x0100
        /*0312*/ 	.byte	0x04
	.zero		1


	//   ....[31]....
        /*0314*/ 	.word	0x00000d30
        /*0318*/ 	.word	0x000000ff
        /*031c*/ 	.word	0x00000100
        /*0320*/ 	.short	0x0100
        /*0322*/ 	.byte	0x04
	.zero		1


	//   ....[32]....
        /*0324*/ 	.word	0x00000d40
        /*0328*/ 	.word	0x000000ff
        /*032c*/ 	.word	0x000000f8
        /*0330*/ 	.short	0x0100
        /*0332*/ 	.byte	0x04
	.zero		1


	//   ....[33]....
        /*0334*/ 	.word	0x00000d50
        /*0338*/ 	.word	0x000000ff
        /*033c*/ 	.word	0x00000108
        /*0340*/ 	.short	0x0100
        /*0342*/ 	.byte	0x04
	.zero		1


	//   ....[34]....
        /*0344*/ 	.word	0x00000e50
        /*0348*/ 	.word	0x000000ff
        /*034c*/ 	.word	0x00000110
        /*0350*/ 	.short	0x0100
        /*0352*/ 	.byte	0x06
	.zero		1


	//   ....[35]....
        /*0354*/ 	.word	0x00001a10
        /*0358*/ 	.word	0x00000000
        /*035c*/ 	.word	0x00000100
        /*0360*/ 	.short	0x010a
        /*0362*/ 	.byte	0xff
	.zero		1


	//   ....[36]....
        /*0364*/ 	.word	0x00001a30
        /*0368*/ 	.word	0x00000000
        /*036c*/ 	.word	0x000000f0
        /*0370*/ 	.short	0x0101
        /*0372*/ 	.byte	0xff
	.zero		1


	//   ....[37]....
        /*0374*/ 	.word	0x00001ae0
        /*0378*/ 	.word	0x000000ff
        /*037c*/ 	.word	0x00000020
        /*0380*/ 	.short	0x010a
        /*0382*/ 	.byte	0x04
	.zero		1


	//   ....[38]....
        /*0384*/ 	.word	0x00001bb0
        /*0388*/ 	.word	0x000000ff
        /*038c*/ 	.word	0x00000020
        /*0390*/ 	.short	0x010a
        /*0392*/ 	.byte	0x21
	.zero		1


	//   ....[39]....
        /*0394*/ 	.word	0x00001d60
        /*0398*/ 	.word	0x000000ff
        /*039c*/ 	.word	0x00000020
        /*03a0*/ 	.short	0x010a
        /*03a2*/ 	.byte	0x05
	.zero		1


	//   ....[40]....
        /*03a4*/ 	.word	0x00001e70
        /*03a8*/ 	.word	0x000000ff
        /*03ac*/ 	.word	0x00000088
        /*03b0*/ 	.short	0x0101
        /*03b2*/ 	.byte	0x0d
	.zero		1


	//   ....[41]....
        /*03b4*/ 	.word	0x00001e90
        /*03b8*/ 	.word	0x000000ff
        /*03bc*/ 	.word	0x00000020
        /*03c0*/ 	.short	0x010a
        /*03c2*/ 	.byte	0x04
	.zero		1


	//   ....[42]....
        /*03c4*/ 	.word	0x00001f10
        /*03c8*/ 	.word	0x000000ff
        /*03cc*/ 	.word	0x00000020
        /*03d0*/ 	.short	0x010a
        /*03d2*/ 	.byte	0x11
	.zero		1


	//   ....[43]....
        /*03d4*/ 	.word	0x000020b0
        /*03d8*/ 	.word	0x000000ff
        /*03dc*/ 	.word	0x00000020
        /*03e0*/ 	.short	0x010a
        /*03e2*/ 	.byte	0x05
	.zero		1


	//   ....[44]....
        /*03e4*/ 	.word	0x000021f0
        /*03e8*/ 	.word	0x00000003
        /*03ec*/ 	.word	0x00000090
        /*03f0*/ 	.short	0x010a
        /*03f2*/ 	.byte	0xff
	.zero		1


	//   ....[45]....
        /*03f4*/ 	.word	0x00002340
        /*03f8*/ 	.word	0x00000000
        /*03fc*/ 	.word	0x00000000
        /*0400*/ 	.short	0x0101
        /*0402*/ 	.byte	0xff
	.zero		1


	//   ....[46]....
        /*0404*/ 	.word	0x000028f0
        /*0408*/ 	.word	0x000000ff
        /*040c*/ 	.word	0x00000000
        /*0410*/ 	.short	0x010a
        /*0412*/ 	.byte	0x04
	.zero		1


	//   ....[47]....
        /*0414*/ 	.word	0x00002980
        /*0418*/ 	.word	0x000000ff
        /*041c*/ 	.word	0x00000000
        /*0420*/ 	.short	0x010a
        /*0422*/ 	.byte	0x05
	.zero		1


	//   ....[48]....
        /*0424*/ 	.word	0x00002a10
        /*0428*/ 	.word	0x000000ff
        /*042c*/ 	.word	0x00000000
        /*0430*/ 	.short	0x010a
        /*0432*/ 	.byte	0x05
	.zero		1


	//   ....[49]....
        /*0434*/ 	.word	0x00002ab0
        /*0438*/ 	.word	0x00000000
        /*043c*/ 	.word	0x00000000
        /*0440*/ 	.short	0x010a
        /*0442*/ 	.byte	0xff
	.zero		1


	//   ....[50]....
        /*0444*/ 	.word	0x00002bd0
        /*0448*/ 	.word	0x00000002
        /*044c*/ 	.word	0x000000f0
        /*0450*/ 	.short	0x010a
        /*0452*/ 	.byte	0xff
	.zero		1


	//   ....[51]....
        /*0454*/ 	.word	0x00002c30
        /*0458*/ 	.word	0x00000004
        /*045c*/ 	.word	0x00000000
        /*0460*/ 	.short	0x0101
        /*0462*/ 	.byte	0xff
	.zero		1


	//   ....[52]....
        /*0464*/ 	.word	0x00002c50
        /*0468*/ 	.word	0x000000ff
        /*046c*/ 	.word	0x000000a0
        /*0470*/ 	.short	0x010a
        /*0472*/ 	.byte	0x04
	.zero		1


	//   ....[53]....
        /*0474*/ 	.word	0x00002d70
        /*0478*/ 	.word	0x00000002
        /*047c*/ 	.word	0x00000090
        /*0480*/ 	.short	0x010a
        /*0482*/ 	.byte	0xff
	.zero		1


	//   ....[54]....
        /*0484*/ 	.word	0x00002e80
        /*0488*/ 	.word	0x00000002
        /*048c*/ 	.word	0x00000000
        /*0490*/ 	.short	0x0101
        /*0492*/ 	.byte	0xff
	.zero		1


	//   ....[55]....
        /*0494*/ 	.word	0x00002f10
        /*0498*/ 	.word	0x000000ff
        /*049c*/ 	.word	0x000000a0
        /*04a0*/ 	.short	0x0106
        /*04a2*/ 	.byte	0x04
	.zero		1


	//   ....[56]....
        /*04a4*/ 	.word	0x00002f30
        /*04a8*/ 	.word	0x000000ff
        /*04ac*/ 	.word	0x000000a0
        /*04b0*/ 	.short	0x010a
        /*04b2*/ 	.byte	0x04
	.zero		1


	//   ....[57]....
        /*04b4*/ 	.word	0x00002fc0
        /*04b8*/ 	.word	0x000000ff
        /*04bc*/ 	.word	0x000000a0
        /*04c0*/ 	.short	0x0106
        /*04c2*/ 	.byte	0x07
	.zero		1


	//   ....[58]....
        /*04c4*/ 	.word	0x00003000
        /*04c8*/ 	.word	0x00000000
        /*04cc*/ 	.word	0x000000a0
        /*04d0*/ 	.short	0x010a
        /*04d2*/ 	.byte	0xff
	.zero		1


	//   ....[59]....
        /*04d4*/ 	.word	0x00003240
        /*04d8*/ 	.word	0x000000ff
        /*04dc*/ 	.word	0x00000008
        /*04e0*/ 	.short	0x010a
        /*04e2*/ 	.byte	0x05
	.zero		1


	//   ....[60]....
        /*04e4*/ 	.word	0x00003260
        /*04e8*/ 	.word	0x000000ff
        /*04ec*/ 	.word	0x00000008
        /*04f0*/ 	.short	0x010a
        /*04f2*/ 	.byte	0x05
	.zero		1


	//   ....[61]....
        /*04f4*/ 	.word	0x000033f0
        /*04f8*/ 	.word	0x000000ff
        /*04fc*/ 	.word	0x00000008
        /*0500*/ 	.short	0x010a
        /*0502*/ 	.byte	0x05
	.zero		1


	//   ....[62]....
        /*0504*/ 	.word	0x00003410
        /*0508*/ 	.word	0x000000ff
        /*050c*/ 	.word	0x00000008
        /*0510*/ 	.short	0x010a
        /*0512*/ 	.byte	0x05
	.zero		1


	//   ....[63]....
        /*0514*/ 	.word	0x000034d0
        /*0518*/ 	.word	0x000000ff
        /*051c*/ 	.word	0x00000000
        /*0520*/ 	.short	0x0101
        /*0522*/ 	.byte	0x04
	.zero		1


	//   ....[64]....
        /*0524*/ 	.word	0x000037d0
        /*0528*/ 	.word	0x00000000
        /*052c*/ 	.word	0x00000090
        /*0530*/ 	.short	0x010a
        /*0532*/ 	.byte	0xff
	.zero		1


	//   ....[65]....
        /*0534*/ 	.word	0x00003890
        /*0538*/ 	.word	0x00000000
        /*053c*/ 	.word	0x00000000
        /*0540*/ 	.short	0x0101
        /*0542*/ 	.byte	0xff
	.zero		1


	//   ....[66]....
        /*0544*/ 	.word	0x00003950
        /*0548*/ 	.word	0x000000ff
        /*054c*/ 	.word	0x00000000
        /*0550*/ 	.short	0x010a
        /*0552*/ 	.byte	0x04
	.zero		1


	//   ....[67]....
        /*0554*/ 	.word	0x00003960
        /*0558*/ 	.word	0x000000ff
        /*055c*/ 	.word	0x000000d0
        /*0560*/ 	.short	0x010a
        /*0562*/ 	.byte	0x17
	.zero		1


	//   ....[68]....
        /*0564*/ 	.word	0x00003a10
        /*0568*/ 	.word	0x000000ff
        /*056c*/ 	.word	0x00000000
        /*0570*/ 	.short	0x010a
        /*0572*/ 	.byte	0x05
	.zero		1


	//   ....[69]....
        /*0574*/ 	.word	0x00003b50
        /*0578*/ 	.word	0x000000ff
        /*057c*/ 	.word	0x00000000
        /*0580*/ 	.short	0x010a
        /*0582*/ 	.byte	0x04
	.zero		1


	//   ....[70]....
        /*0584*/ 	.word	0x00003da0
        /*0588*/ 	.word	0x000000ff
        /*058c*/ 	.word	0x00000000
        /*0590*/ 	.short	0x010a
        /*0592*/ 	.byte	0x04
	.zero		1


	//   ....[71]....
        /*0594*/ 	.word	0x00003e30
        /*0598*/ 	.word	0x000000ff
        /*059c*/ 	.word	0x00000000
        /*05a0*/ 	.short	0x010a
        /*05a2*/ 	.byte	0x05
	.zero		1


	//   ....[72]....
        /*05a4*/ 	.word	0x00003ec0
        /*05a8*/ 	.word	0x000000ff
        /*05ac*/ 	.word	0x00000000
        /*05b0*/ 	.short	0x010a
        /*05b2*/ 	.byte	0x05
	.zero		1


	//   ....[73]....
        /*05b4*/ 	.word	0x00003f60
        /*05b8*/ 	.word	0x00000000
        /*05bc*/ 	.word	0x00000000
        /*05c0*/ 	.short	0x010a
        /*05c2*/ 	.byte	0xff
	.zero		1


	//   ....[74]....
        /*05c4*/ 	.word	0x00003fa0
        /*05c8*/ 	.word	0x00000000
        /*05cc*/ 	.word	0x00000000
        /*05d0*/ 	.short	0x010a
        /*05d2*/ 	.byte	0xff
	.zero		1


	//   ....[75]....
        /*05d4*/ 	.word	0x00004010
        /*05d8*/ 	.word	0x000000ff
        /*05dc*/ 	.word	0x00000000
        /*05e0*/ 	.short	0x0101
        /*05e2*/ 	.byte	0x04
	.zero		1


	//   ....[76]....
        /*05e4*/ 	.word	0x00004050
        /*05e8*/ 	.word	0x000000ff
        /*05ec*/ 	.word	0x00000110
        /*05f0*/ 	.short	0x010a
        /*05f2*/ 	.byte	0x11
	.zero		1


	//   ....[77]....
        /*05f4*/ 	.word	0x000040a0
        /*05f8*/ 	.word	0x000000ff
        /*05fc*/ 	.word	0x00000000
        /*0600*/ 	.short	0x0101
        /*0602*/ 	.byte	0x04
	.zero		1


	//   ....[78]....
        /*0604*/ 	.word	0x00004570
        /*0608*/ 	.word	0x0000000c
        /*060c*/ 	.word	0x00000090
        /*0610*/ 	.short	0x010a
        /*0612*/ 	.byte	0xff
	.zero		1


	//   ....[79]....
        /*0614*/ 	.word	0x000046e0
        /*0618*/ 	.word	0x00000000
        /*061c*/ 	.word	0x00000000
        /*0620*/ 	.short	0x0101
        /*0622*/ 	.byte	0xff
	.zero		1


	//   ....[80]....
        /*0624*/ 	.word	0x00004b70
        /*0628*/ 	.word	0x000000ff
        /*062c*/ 	.word	0x00000088
        /*0630*/ 	.short	0x010a
        /*0632*/ 	.byte	0x15
	.zero		1


	//   ....[81]....
        /*0634*/ 	.word	0x00004cf0
        /*0638*/ 	.word	0x000000ff
        /*063c*/ 	.word	0x00000060
        /*0640*/ 	.short	0x010a
        /*0642*/ 	.byte	0x15
	.zero		1


	//   ....[82]....
        /*0644*/ 	.word	0x00004ee0
        /*0648*/ 	.word	0x000000ff
        /*064c*/ 	.word	0x00000040
        /*0650*/ 	.short	0x010b
        /*0652*/ 	.byte	0x15
	.zero		1


	//   ....[83]....
        /*0654*/ 	.word	0x00004ef0
        /*0658*/ 	.word	0x000000ff
        /*065c*/ 	.word	0x00000000
        /*0660*/ 	.short	0x0101
        /*0662*/ 	.byte	0x2e
	.zero		1


	//   ....[84]....
        /*0664*/ 	.word	0x00004f00
        /*0668*/ 	.word	0x000000ff
        /*066c*/ 	.word	0x00000068
        /*0670*/ 	.short	0x010a
        /*0672*/ 	.byte	0x15
	.zero		1


	//   ....[85]....
        /*0674*/ 	.word	0x000050b0
        /*0678*/ 	.word	0x000000ff
        /*067c*/ 	.word	0x00000048
        /*0680*/ 	.short	0x010b
        /*0682*/ 	.byte	0x15
	.zero		1


	//   ....[86]....
        /*0684*/ 	.word	0x000050c0
        /*0688*/ 	.word	0x000000ff
        /*068c*/ 	.word	0x00000000
        /*0690*/ 	.short	0x0101
        /*0692*/ 	.byte	0x27
	.zero		1


	//   ....[87]....
        /*0694*/ 	.word	0x000050d0
        /*0698*/ 	.word	0x000000ff
        /*069c*/ 	.word	0x00000070
        /*06a0*/ 	.short	0x010a
        /*06a2*/ 	.byte	0x15
	.zero		1


	//   ....[88]....
        /*06a4*/ 	.word	0x00005280
        /*06a8*/ 	.word	0x000000ff
        /*06ac*/ 	.word	0x00000050
        /*06b0*/ 	.short	0x010b
        /*06b2*/ 	.byte	0x15
	.zero		1


	//   ....[89]....
        /*06b4*/ 	.word	0x00005290
        /*06b8*/ 	.word	0x000000ff
        /*06bc*/ 	.word	0x00000000
        /*06c0*/ 	.short	0x0101
        /*06c2*/ 	.byte	0x26
	.zero		1


	//   ....[90]....
        /*06c4*/ 	.word	0x000052a0
        /*06c8*/ 	.word	0x000000ff
        /*06cc*/ 	.word	0x00000078
        /*06d0*/ 	.short	0x010a
        /*06d2*/ 	.byte	0x15
	.zero		1


	//   ....[91]....
        /*06d4*/ 	.word	0x000054e0
        /*06d8*/ 	.word	0x000000ff
        /*06dc*/ 	.word	0x00000058
        /*06e0*/ 	.short	0x010b
        /*06e2*/ 	.byte	0x15
	.zero		1


	//   ....[92]....
        /*06e4*/ 	.word	0x000054f0
        /*06e8*/ 	.word	0x000000ff
        /*06ec*/ 	.word	0x00000000
        /*06f0*/ 	.short	0x0101
        /*06f2*/ 	.byte	0x25
	.zero		1


	//   ....[93]....
        /*06f4*/ 	.word	0x00005530
        /*06f8*/ 	.word	0x000000ff
        /*06fc*/ 	.word	0x00000060
        /*0700*/ 	.short	0x010a
        /*0702*/ 	.byte	0x15
	.zero		1


	//   ....[94]....
        /*0704*/ 	.word	0x00005550
        /*0708*/ 	.word	0x000000ff
        /*070c*/ 	.word	0x00000068
        /*0710*/ 	.short	0x010a
        /*0712*/ 	.byte	0x15
	.zero		1


	//   ....[95]....
        /*0714*/ 	.word	0x00005570
        /*0718*/ 	.word	0x000000ff
        /*071c*/ 	.word	0x00000070
        /*0720*/ 	.short	0x010a
        /*0722*/ 	.byte	0x15
	.zero		1


	//   ....[96]....
        /*0724*/ 	.word	0x000055b0
        /*0728*/ 	.word	0x00000000
        /*072c*/ 	.word	0x00000078
        /*0730*/ 	.short	0x010a
        /*0732*/ 	.byte	0xff
	.zero		1


	//   ....[97]....
        /*0734*/ 	.word	0x000058d0
        /*0738*/ 	.word	0x00000003
        /*073c*/ 	.word	0x00000090
        /*0740*/ 	.short	0x010a
        /*0742*/ 	.byte	0xff
	.zero		1


	//   ....[98]....
        /*0744*/ 	.word	0x00005a50
        /*0748*/ 	.word	0x00000000
        /*074c*/ 	.word	0x00000000
        /*0750*/ 	.short	0x0101
        /*0752*/ 	.byte	0xff
	.zero		1


	//   ....[99]....
        /*0754*/ 	.word	0x00006570
        /*0758*/ 	.word	0x00000005
        /*075c*/ 	.word	0x00000040
        /*0760*/ 	.short	0x010a
        /*0762*/ 	.byte	0xff
	.zero		1


	//   ....[100]....
        /*0764*/ 	.word	0x000065b0
        /*0768*/ 	.word	0x0000005a
        /*076c*/ 	.word	0x000000b0
        /*0770*/ 	.short	0x010a
        /*0772*/ 	.byte	0xff
	.zero		1


	//   ....[101]....
        /*0774*/ 	.word	0x000066f0
        /*0778*/ 	.word	0x00000005
        /*077c*/ 	.word	0x00000040
        /*0780*/ 	.short	0x010a
        /*0782*/ 	.byte	0xff
	.zero		1


	//   ....[102]....
        /*0784*/ 	.word	0x00006820
        /*0788*/ 	.word	0x00000000
        /*078c*/ 	.word	0x00000000
        /*0790*/ 	.short	0x0101
        /*0792*/ 	.byte	0xff
	.zero		1


	//   ....[103]....
        /*0794*/ 	.word	0x00006880
        /*0798*/ 	.word	0x0000005a
        /*079c*/ 	.word	0x000000b0
        /*07a0*/ 	.short	0x010a
        /*07a2*/ 	.byte	0xff
	.zero		1


	//   ....[104]....
        /*07a4*/ 	.word	0x00007420
        /*07a8*/ 	.word	0x00000067
        /*07ac*/ 	.word	0x00000040
        /*07b0*/ 	.short	0x010a
        /*07b2*/ 	.byte	0xff
	.zero		1


	//   ....[105]....
        /*07b4*/ 	.word	0x000074f0
        /*07b8*/ 	.word	0x00000067
        /*07bc*/ 	.word	0x00000040
        /*07c0*/ 	.short	0x010a
        /*07c2*/ 	.byte	0xff
	.zero		1


	//   ....[106]....
        /*07c4*/ 	.word	0x00007620
        /*07c8*/ 	.word	0x00000000
        /*07cc*/ 	.word	0x00000000
        /*07d0*/ 	.short	0x0101
        /*07d2*/ 	.byte	0xff
	.zero		1


	//   ....[107]....
        /*07d4*/ 	.word	0x000081b0
        /*07d8*/ 	.word	0x00000067
        /*07dc*/ 	.word	0x00000040
        /*07e0*/ 	.short	0x010a
        /*07e2*/ 	.byte	0xff
	.zero		1


	//   ....[108]....
        /*07e4*/ 	.word	0x00008280
        /*07e8*/ 	.word	0x00000067
        /*07ec*/ 	.word	0x00000040
        /*07f0*/ 	.short	0x010a
        /*07f2*/ 	.byte	0xff
	.zero		1


	//   ....[109]....
        /*07f4*/ 	.word	0x000083b0
        /*07f8*/ 	.word	0x00000000
        /*07fc*/ 	.word	0x00000000
        /*0800*/ 	.short	0x0101
        /*0802*/ 	.byte	0xff
	.zero		1


	//   ....[110]....
        /*0804*/ 	.word	0x00008f60
        /*0808*/ 	.word	0x00000066
        /*080c*/ 	.word	0x00000040
        /*0810*/ 	.short	0x010a
        /*0812*/ 	.byte	0xff
	.zero		1


	//   ....[111]....
        /*0814*/ 	.word	0x00009030
        /*0818*/ 	.word	0x00000066
        /*081c*/ 	.word	0x00000040
        /*0820*/ 	.short	0x010a
        /*0822*/ 	.byte	0xff
	.zero		1


	//   ....[112]....
        /*0824*/ 	.word	0x00009160
        /*0828*/ 	.word	0x00000000
        /*082c*/ 	.word	0x00000000
        /*0830*/ 	.short	0x0101
        /*0832*/ 	.byte	0xff
	.zero		1


	//   ....[113]....
        /*0834*/ 	.word	0x00009440
        /*0838*/ 	.word	0x0000005a
        /*083c*/ 	.word	0x00000000
        /*0840*/ 	.short	0x0101
        /*0842*/ 	.byte	0xff
	.zero		1


	//   ....[114]....
        /*0844*/ 	.word	0x00009e00
        /*0848*/ 	.word	0x00000000
        /*084c*/ 	.word	0x00000100
        /*0850*/ 	.short	0x010a
        /*0852*/ 	.byte	0xff
	.zero		1


	//   ....[115]....
        /*0854*/ 	.word	0x00009e60
        /*0858*/ 	.word	0x00000000
        /*085c*/ 	.word	0x00000020
        /*0860*/ 	.short	0x010a
        /*0862*/ 	.byte	0xff
	.zero		1


	//   ....[116]....
        /*0864*/ 	.word	0x00009ec0
        /*0868*/ 	.word	0x00000000
        /*086c*/ 	.word	0x00000020
        /*0870*/ 	.short	0x010a
        /*0872*/ 	.byte	0xff
	.zero		1


	//   ....[117]....
        /*0874*/ 	.word	0x00009f10
        /*0878*/ 	.word	0x00000003
        /*087c*/ 	.word	0x00000090
        /*0880*/ 	.short	0x010a
        /*0882*/ 	.byte	0xff
	.zero		1


	//   ....[118]....
        /*0884*/ 	.word	0x00009f70
        /*0888*/ 	.word	0x00000000
        /*088c*/ 	.word	0x00000000
        /*0890*/ 	.short	0x010a
        /*0892*/ 	.byte	0xff
	.zero		1


	//   ....[119]....
        /*0894*/ 	.word	0x00009fd0
        /*0898*/ 	.word	0x00000000
        /*089c*/ 	.word	0x00000000
        /*08a0*/ 	.short	0x010a
        /*08a2*/ 	.byte	0xff
	.zero		1


	//   ....[120]....
        /*08a4*/ 	.word	0x0000a030
        /*08a8*/ 	.word	0x00000000
        /*08ac*/ 	.word	0x00000000
        /*08b0*/ 	.short	0x010a
        /*08b2*/ 	.byte	0xff
	.zero		1


	//   ....[121]....
        /*08b4*/ 	.word	0x0000a080
        /*08b8*/ 	.word	0x00000002
        /*08bc*/ 	.word	0x000000f0
        /*08c0*/ 	.short	0x010a
        /*08c2*/ 	.byte	0xff
	.zero		1


	//   ....[122]....
        /*08c4*/ 	.word	0x0000a0e0
        /*08c8*/ 	.word	0x00000002
        /*08cc*/ 	.word	0x000000a0
        /*08d0*/ 	.short	0x010a
        /*08d2*/ 	.byte	0xff
	.zero		1


	//   ....[123]....
        /*08d4*/ 	.word	0x0000a130
        /*08d8*/ 	.word	0x00000002
        /*08dc*/ 	.word	0x00000090
        /*08e0*/ 	.short	0x010a
        /*08e2*/ 	.byte	0xff
	.zero		1


	//   ....[124]....
        /*08e4*/ 	.word	0x0000a190
        /*08e8*/ 	.word	0x00000000
        /*08ec*/ 	.word	0x000000a0
        /*08f0*/ 	.short	0x010a
        /*08f2*/ 	.byte	0xff
	.zero		1


	//   ....[125]....
        /*08f4*/ 	.word	0x0000a1f0
        /*08f8*/ 	.word	0x00000000
        /*08fc*/ 	.word	0x00000008
        /*0900*/ 	.short	0x010a
        /*0902*/ 	.byte	0xff
	.zero		1


	//   ....[126]....
        /*0904*/ 	.word	0x0000a2d0
        /*0908*/ 	.word	0x00000000
        /*090c*/ 	.word	0x00000008
        /*0910*/ 	.short	0x010a
        /*0912*/ 	.byte	0xff
	.zero		1


	//   ....[127]....
        /*0914*/ 	.word	0x0000a320
        /*0918*/ 	.word	0x00000000
        /*091c*/ 	.word	0x00000090
        /*0920*/ 	.short	0x010a
        /*0922*/ 	.byte	0xff
	.zero		1


	//   ....[128]....
        /*0924*/ 	.word	0x0000a380
        /*0928*/ 	.word	0x00000000
        /*092c*/ 	.word	0x000000d0
        /*0930*/ 	.short	0x010a
        /*0932*/ 	.byte	0xff
	.zero		1


	//   ....[129]....
        /*0934*/ 	.word	0x0000a3e0
        /*0938*/ 	.word	0x00000000
        /*093c*/ 	.word	0x00000000
        /*0940*/ 	.short	0x010a
        /*0942*/ 	.byte	0xff
	.zero		1


	//   ....[130]....
        /*0944*/ 	.word	0x0000a440
        /*0948*/ 	.word	0x00000000
        /*094c*/ 	.word	0x00000000
        /*0950*/ 	.short	0x010a
        /*0952*/ 	.byte	0xff
	.zero		1


	//   ....[131]....
        /*0954*/ 	.word	0x0000a4a0
        /*0958*/ 	.word	0x00000000
        /*095c*/ 	.word	0x00000000
        /*0960*/ 	.short	0x010a
        /*0962*/ 	.byte	0xff
	.zero		1


	//   ....[132]....
        /*0964*/ 	.word	0x0000a500
        /*0968*/ 	.word	0x00000000
        /*096c*/ 	.word	0x00000000
        /*0970*/ 	.short	0x010a
        /*0972*/ 	.byte	0xff
	.zero		1


	//   ....[133]....
        /*0974*/ 	.word	0x0000a560
        /*0978*/ 	.word	0x00000000
        /*097c*/ 	.word	0x00000110
        /*0980*/ 	.short	0x010a
        /*0982*/ 	.byte	0xff
	.zero		1


	//   ....[134]....
        /*0984*/ 	.word	0x0000a5b0
        /*0988*/ 	.word	0x0000000c
        /*098c*/ 	.word	0x00000090
        /*0990*/ 	.short	0x010a
        /*0992*/ 	.byte	0xff
	.zero		1


	//   ....[135]....
        /*0994*/ 	.word	0x0000a610
        /*0998*/ 	.word	0x00000000
        /*099c*/ 	.word	0x00000088
        /*09a0*/ 	.short	0x010a
        /*09a2*/ 	.byte	0xff
	.zero		1


	//   ....[136]....
        /*09a4*/ 	.word	0x0000a670
        /*09a8*/ 	.word	0x00000000
        /*09ac*/ 	.word	0x00000060
        /*09b0*/ 	.short	0x010a
        /*09b2*/ 	.byte	0xff
	.zero		1


	//   ....[137]....
        /*09b4*/ 	.word	0x0000a6d0
        /*09b8*/ 	.word	0x00000000
        /*09bc*/ 	.word	0x00000068
        /*09c0*/ 	.short	0x010a
        /*09c2*/ 	.byte	0xff
	.zero		1


	//   ....[138]....
        /*09c4*/ 	.word	0x0000a730
        /*09c8*/ 	.word	0x00000000
        /*09cc*/ 	.word	0x00000070
        /*09d0*/ 	.short	0x010a
        /*09d2*/ 	.byte	0xff
	.zero		1


	//   ....[139]....
        /*09d4*/ 	.word	0x0000a790
        /*09d8*/ 	.word	0x00000000
        /*09dc*/ 	.word	0x00000078
        /*09e0*/ 	.short	0x010a
        /*09e2*/ 	.byte	0xff
	.zero		1


	//   ....[140]....
        /*09e4*/ 	.word	0x0000a7f0
        /*09e8*/ 	.word	0x00000000
        /*09ec*/ 	.word	0x00000060
        /*09f0*/ 	.short	0x010a
        /*09f2*/ 	.byte	0xff
	.zero		1


	//   ....[141]....
        /*09f4*/ 	.word	0x0000a850
        /*09f8*/ 	.word	0x00000000
        /*09fc*/ 	.word	0x00000068
        /*0a00*/ 	.short	0x010a
        /*0a02*/ 	.byte	0xff
	.zero		1


	//   ....[142]....
        /*0a04*/ 	.word	0x0000a8b0
        /*0a08*/ 	.word	0x00000000
        /*0a0c*/ 	.word	0x00000070
        /*0a10*/ 	.short	0x010a
        /*0a12*/ 	.byte	0xff
	.zero		1


	//   ....[143]....
        /*0a14*/ 	.word	0x0000a900
        /*0a18*/ 	.word	0x00000003
        /*0a1c*/ 	.word	0x00000090
        /*0a20*/ 	.short	0x010a
        /*0a22*/ 	.byte	0xff
	.zero		1


	//   ....[144]....
        /*0a24*/ 	.word	0x0000a950
        /*0a28*/ 	.word	0x00000005
        /*0a2c*/ 	.word	0x00000040
        /*0a30*/ 	.short	0x010a
        /*0a32*/ 	.byte	0xff
	.zero		1


	//   ....[145]....
        /*0a34*/ 	.word	0x0000a9a0
        /*0a38*/ 	.word	0x0000005a
        /*0a3c*/ 	.word	0x000000b0
        /*0a40*/ 	.short	0x010a
        /*0a42*/ 	.byte	0xff
	.zero		1


	//   ....[146]....
        /*0a44*/ 	.word	0x0000a9f0
        /*0a48*/ 	.word	0x00000067
        /*0a4c*/ 	.word	0x00000040
        /*0a50*/ 	.short	0x010a
        /*0a52*/ 	.byte	0xff
	.zero		1


	//   ....[147]....
        /*0a54*/ 	.word	0x0000aa40
        /*0a58*/ 	.word	0x00000067
        /*0a5c*/ 	.word	0x00000040
        /*0a60*/ 	.short	0x010a
        /*0a62*/ 	.byte	0xff
	.zero		1


	//   ....[148]....
        /*0a64*/ 	.word	0x0000aa90
        /*0a68*/ 	.word	0x00000066
        /*0a6c*/ 	.word	0x00000040
        /*0a70*/ 	.short	0x010a
        /*0a72*/ 	.byte	0xff
	.zero		1


	//----- nvinfo : EIATTR_NUM_MBARRIERS
	.align		4
.L_48:
        /*0a74*/ 	.byte	0x03, 0x38
        /*0a76*/ 	.short	0x0023


	//----- nvinfo : EIATTR_EXIT_INSTR_OFFSETS
	.align		4
        /*0a78*/ 	.byte	0x04, 0x1c
        /*0a7a*/ 	.short	(.L_50 - .L_49)


	//   ....[0]....
.L_49:
        /*0a7c*/ 	.word	0x00002ae0


	//   ....[1]....
        /*0a80*/ 	.word	0x00002fd0


	//   ....[2]....
        /*0a84*/ 	.word	0x00003030


	//   ....[3]....
        /*0a88*/ 	.word	0x000042d0


	//   ....[4]....
        /*0a8c*/ 	.word	0x000055e0


	//   ....[5]....
        /*0a90*/ 	.word	0x00005620


	//   ....[6]....
        /*0a94*/ 	.word	0x00009df0


	//----- nvinfo : EIATTR_MAX_THREADS
	.align		4
.L_50:
        /*0a98*/ 	.byte	0x04, 0x05
        /*0a9a*/ 	.short	(.L_52 - .L_51)
.L_51:
        /*0a9c*/ 	.word	0x00000100
        /*0aa0*/ 	.word	0x00000001
        /*0aa4*/ 	.word	0x00000001


	//----- nvinfo : EIATTR_CRS_STACK_SIZE
	.align		4
.L_52:
        /*0aa8*/ 	.byte	0x04, 0x1e
        /*0aaa*/ 	.short	(.L_54 - .L_53)
.L_53:
        /*0aac*/ 	.word	0x00000000


	//----- nvinfo : EIATTR_CBANK_PARAM_SIZE
	.align		4
.L_54:
        /*0ab0*/ 	.byte	0x03, 0x19
        /*0ab2*/ 	.short	0x0800


	//----- nvinfo : EIATTR_PARAM_CBANK
	.align		4
        /*0ab4*/ 	.byte	0x04, 0x0a
        /*0ab6*/ 	.short	(.L_56 - .L_55)
	.align		4
.L_55:
        /*0ab8*/ 	.word	index@(.nv.constant0._ZN7cutlass13device_kernelINS_4gemm6kernel13GemmUniversalIN4cute5tupleIJiiiiEEENS1_10collective13CollectiveMmaINS1_35MainloopSm100TmaUmmaWarpSpecializedILi4ELi2ELi4ENS5_IJNS4_1CILi2EEESB_NSA_ILi1EEEEEEEENS5_IJNSA_ILi128EEENSA_ILi256EEENSA_ILi64EEEEEENS_12float_e5m2_tENS5_IJlSC_lEEESJ_SK_NS4_8TiledMMAINS4_8MMA_AtomIJNS4_10MMA_TraitsINS4_25SM100_MMA_F8F6F4_2x1SM_SSEJSJ_SJ_fSF_SG_NS4_17integral_constantINS4_4UMMA5MajorELSR_0EEESS_NSP_INSQ_7ScaleInELST_0EEESU_EEEEEENS4_6LayoutINS5_IJSC_SC_SC_EEENS5_IJNSA_ILi0EEESZ_SZ_EEEEENS5_IJNS4_10UnderscoreES12_S12_EEEEENS4_28SM100_TMA_2SM_LOAD_MULTICASTENS4_14ComposedLayoutINS4_7SwizzleILi2ELi4ELi3EEENS4_18smem_ptr_flag_bitsILi8EEENSX_INS5_IJNSA_ILi8EEESH_EEENS5_IJSH_SC_EEEEEEEvNS4_8identityENS4_18SM100_TMA_2SM_LOADES1F_vS1G_EENS_8epilogue10collective18CollectiveEpilogueINS1J_23Sm100TmaWarpSpecializedILi4ELi2ELi32ELb0ELb0EEEJNS5_IJSH_SG_SH_EEENS5_IJNSX_ISH_SC_EENSX_INS5_IJNSA_ILi32EEESB_EEENS5_IJSC_SF_EEEEEEEESJ_SK_SJ_SK_NS1J_6fusion15FusionCallbacksIS1N_NS1V_17LinearCombinationISJ_fSJ_fLNS_15FloatRoundStyleE2EEES1O_S1U_JEEENS4_5SM1004TMEM4LOAD26SM100_TMEM_LOAD_32dp32b32xENS4_13SM90_TMA_LOADENS16_INS17_ILi1ELi4ELi3EEES1A_NSX_INS5_IJS1B_S1Q_EEENS5_IJS1Q_SC_EEEEEEENS4_39AutoVectorizingCopyWithAssumedAlignmentILi128EEENS4_14SM90_TMA_STOREES2A_S2C_S2C_EEEvvEEEEvNT_6ParamsE)
        /*0abc*/ 	.short	0x0380
        /*0abe*/ 	.short	0x0800


	//----- nvinfo : EIATTR_SW_WAR
	.align		4
.L_56:
        /*0ac0*/ 	.byte	0x04, 0x36
        /*0ac2*/ 	.short	(.L_58 - .L_57)
.L_57:
        /*0ac4*/ 	.word	0x00000008
.L_58:


//--------------------- .nv.callgraph             --------------------------
	.section	.nv.callgraph,"",@"SHT_CUDA_CALLGRAPH"
	.align	4
	.sectionentsize	8
	.align		4
        /*0000*/ 	.word	0x00000000
	.align		4
        /*0004*/ 	.word	0xffffffff
	.align		4
        /*0008*/ 	.word	index@(_ZN7cutlass13device_kernelINS_4gemm6kernel13GemmUniversalIN4cute5tupleIJiiiiEEENS1_10collective13CollectiveMmaINS1_35MainloopSm100TmaUmmaWarpSpecializedILi4ELi2ELi4ENS5_IJNS4_1CILi2EEESB_NSA_ILi1EEEEEEEENS5_IJNSA_ILi128EEENSA_ILi256EEENSA_ILi64EEEEEENS_12float_e5m2_tENS5_IJlSC_lEEESJ_SK_NS4_8TiledMMAINS4_8MMA_AtomIJNS4_10MMA_TraitsINS4_25SM100_MMA_F8F6F4_2x1SM_SSEJSJ_SJ_fSF_SG_NS4_17integral_constantINS4_4UMMA5MajorELSR_0EEESS_NSP_INSQ_7ScaleInELST_0EEESU_EEEEEENS4_6LayoutINS5_IJSC_SC_SC_EEENS5_IJNSA_ILi0EEESZ_SZ_EEEEENS5_IJNS4_10UnderscoreES12_S12_EEEEENS4_28SM100_TMA_2SM_LOAD_MULTICASTENS4_14ComposedLayoutINS4_7SwizzleILi2ELi4ELi3EEENS4_18smem_ptr_flag_bitsILi8EEENSX_INS5_IJNSA_ILi8EEESH_EEENS5_IJSH_SC_EEEEEEEvNS4_8identityENS4_18SM100_TMA_2SM_LOADES1F_vS1G_EENS_8epilogue10collective18CollectiveEpilogueINS1J_23Sm100TmaWarpSpecializedILi4ELi2ELi32ELb0ELb0EEEJNS5_IJSH_SG_SH_EEENS5_IJNSX_ISH_SC_EENSX_INS5_IJNSA_ILi32EEESB_EEENS5_IJSC_SF_EEEEEEEESJ_SK_SJ_SK_NS1J_6fusion15FusionCallbacksIS1N_NS1V_17LinearCombinationISJ_fSJ_fLNS_15FloatRoundStyleE2EEES1O_S1U_JEEENS4_5SM1004TMEM4LOAD26SM100_TMEM_LOAD_32dp32b32xENS4_13SM90_TMA_LOADENS16_INS17_ILi1ELi4ELi3EEES1A_NSX_INS5_IJS1B_S1Q_EEENS5_IJS1Q_SC_EEEEEEENS4_39AutoVectorizingCopyWithAssumedAlignmentILi128EEENS4_14SM90_TMA_STOREES2A_S2C_S2C_EEEvvEEEEvNT_6ParamsE)
	.align		4
        /*000c*/ 	.word	index@(__assertfail)
	.align		4
        /*0010*/ 	.word	0x00000000
	.align		4
        /*0014*/ 	.word	0xfffffffe
	.align		4
        /*0018*/ 	.word	0x00000000
	.align		4
        /*001c*/ 	.word	0xfffffffd
	.align		4
        /*0020*/ 	.word	0x00000000
	.align		4
        /*0024*/ 	.word	0xfffffffc


//--------------------- .nv.constant4             --------------------------
	.section	.nv.constant4,"a",@progbits
	.align	8
	.align		8
.nv.constant4:
        /*0000*/ 	.dword	__assertfail
	.align		8
        /*0008*/ 	.dword	__unnamed_1
	.align		8
        /*0010*/ 	.dword	__unnamed_2
	.align		8
        /*0018*/ 	.dword	__unnamed_3
	.align		8
        /*0020*/ 	.dword	_ZN39_INTERNAL_bc151a5d_4_k_cu_ad0145cd_94344cuda3std3__45__cpo5beginE
	.align		8
        /*0028*/ 	.dword	_ZN39_INTERNAL_bc151a5d_4_k_cu_ad0145cd_94344cuda3std3__45__cpo3endE
	.align		8
        /*0030*/ 	.dword	_ZN39_INTERNAL_bc151a5d_4_k_cu_ad0145cd_94344cuda3std3__45__cpo6cbeginE
	.align		8
        /*0038*/ 	.dword	_ZN39_INTERNAL_bc151a5d_4_k_cu_ad0145cd_94344cuda3std3__45__cpo4cendE
	.align		8
        /*0040*/ 	.dword	_ZN39_INTERNAL_bc151a5d_4_k_cu_ad0145cd_94344cuda3std3__441_GLOBAL__N__bc151a5d_4_k_cu_ad0145cd_94346ignoreE
	.align		8
        /*0048*/ 	.dword	_ZN39_INTERNAL_bc151a5d_4_k_cu_ad0145cd_94344cuda3std3__419piecewise_constructE
	.align		8
        /*0050*/ 	.dword	_ZN39_INTERNAL_bc151a5d_4_k_cu_ad0145cd_94344cuda3std3__48in_placeE
	.align		8
        /*0058*/ 	.dword	_ZN39_INTERNAL_bc151a5d_4_k_cu_ad0145cd_94344cuda3std6ranges3__45__cpo4swapE
	.align		8
        /*0060*/ 	.dword	_ZN39_INTERNAL_bc151a5d_4_k_cu_ad0145cd_94344cuda3std6ranges3__45__cpo9iter_moveE
	.align		8
        /*0068*/ 	.dword	_ZN39_INTERNAL_bc151a5d_4_k_cu_ad0145cd_94344cute7productE
	.align		8
        /*0070*/ 	.dword	_ZN39_INTERNAL_bc151a5d_4_k_cu_ad0145cd_94344cute1_E
	.align		8
        /*0078*/ 	.dword	$str$25
	.align		8
        /*0080*/ 	.dword	$str$26
	.align		8
        /*0088*/ 	.dword	$str$27
	.align		8
        /*0090*/ 	.dword	$str$28


//--------------------- .text._ZN7cutlass13device_kernelINS_4gemm6kernel13GemmUniversalIN4cute5tupleIJiiiiEEENS1_10collective13CollectiveMmaINS1_35MainloopSm100TmaUmmaWarpSpecializedILi4ELi2ELi4ENS5_IJNS4_1CILi2EEESB_NSA_ILi1EEEEEEEENS5_IJNSA_ILi128EEENSA_ILi256EEENSA_ILi64EEEEEENS_12float_e5m2_tENS5_IJlSC_lEEESJ_SK_NS4_8TiledMMAINS4_8MMA_AtomIJNS4_10MMA_TraitsINS4_25SM100_MMA_F8F6F4_2x1SM_SSEJSJ_SJ_fSF_SG_NS4_17integral_constantINS4_4UMMA5MajorELSR_0EEESS_NSP_INSQ_7ScaleInELST_0EEESU_EEEEEENS4_6LayoutINS5_IJSC_SC_SC_EEENS5_IJNSA_ILi0EEESZ_SZ_EEEEENS5_IJNS4_10UnderscoreES12_S12_EEEEENS4_28SM100_TMA_2SM_LOAD_MULTICASTENS4_14ComposedLayoutINS4_7SwizzleILi2ELi4ELi3EEENS4_18smem_ptr_flag_bitsILi8EEENSX_INS5_IJNSA_ILi8EEESH_EEENS5_IJSH_SC_EEEEEEEvNS4_8identityENS4_18SM100_TMA_2SM_LOADES1F_vS1G_EENS_8epilogue10collective18CollectiveEpilogueINS1J_23Sm100TmaWarpSpecializedILi4ELi2ELi32ELb0ELb0EEEJNS5_IJSH_SG_SH_EEENS5_IJNSX_ISH_SC_EENSX_INS5_IJNSA_ILi32EEESB_EEENS5_IJSC_SF_EEEEEEEESJ_SK_SJ_SK_NS1J_6fusion15FusionCallbacksIS1N_NS1V_17LinearCombinationISJ_fSJ_fLNS_15FloatRoundStyleE2EEES1O_S1U_JEEENS4_5SM1004TMEM4LOAD26SM100_TMEM_LOAD_32dp32b32xENS4_13SM90_TMA_LOADENS16_INS17_ILi1ELi4ELi3EEES1A_NSX_INS5_IJS1B_S1Q_EEENS5_IJS1Q_SC_EEEEEEENS4_39AutoVectorizingCopyWithAssumedAlignmentILi128EEENS4_14SM90_TMA_STOREES2A_S2C_S2C_EEEvvEEEEvNT_6ParamsE --------------------------
	.section	.text._ZN7cutlass13device_kernelINS_4gemm6kernel13GemmUniversalIN4cute5tupleIJiiiiEEENS1_10collective13CollectiveMmaINS1_35MainloopSm100TmaUmmaWarpSpecializedILi4ELi2ELi4ENS5_IJNS4_1CILi2EEESB_NSA_ILi1EEEEEEEENS5_IJNSA_ILi128EEENSA_ILi256EEENSA_ILi64EEEEEENS_12float_e5m2_tENS5_IJlSC_lEEESJ_SK_NS4_8TiledMMAINS4_8MMA_AtomIJNS4_10MMA_TraitsINS4_25SM100_MMA_F8F6F4_2x1SM_SSEJSJ_SJ_fSF_SG_NS4_17integral_constantINS4_4UMMA5MajorELSR_0EEESS_NSP_INSQ_7ScaleInELST_0EEESU_EEEEEENS4_6LayoutINS5_IJSC_SC_SC_EEENS5_IJNSA_ILi0EEESZ_SZ_EEEEENS5_IJNS4_10UnderscoreES12_S12_EEEEENS4_28SM100_TMA_2SM_LOAD_MULTICASTENS4_14ComposedLayoutINS4_7SwizzleILi2ELi4ELi3EEENS4_18smem_ptr_flag_bitsILi8EEENSX_INS5_IJNSA_ILi8EEESH_EEENS5_IJSH_SC_EEEEEEEvNS4_8identityENS4_18SM100_TMA_2SM_LOADES1F_vS1G_EENS_8epilogue10collective18CollectiveEpilogueINS1J_23Sm100TmaWarpSpecializedILi4ELi2ELi32ELb0ELb0EEEJNS5_IJSH_SG_SH_EEENS5_IJNSX_ISH_SC_EENSX_INS5_IJNSA_ILi32EEESB_EEENS5_IJSC_SF_EEEEEEEESJ_SK_SJ_SK_NS1J_6fusion15FusionCallbacksIS1N_NS1V_17LinearCombinationISJ_fSJ_fLNS_15FloatRoundStyleE2EEES1O_S1U_JEEENS4_5SM1004TMEM4LOAD26SM100_TMEM_LOAD_32dp32b32xENS4_13SM90_TMA_LOADENS16_INS17_ILi1ELi4ELi3EEES1A_NSX_INS5_IJS1B_S1Q_EEENS5_IJS1Q_SC_EEEEEEENS4_39AutoVectorizingCopyWithAssumedAlignmentILi128EEENS4_14SM90_TMA_STOREES2A_S2C_S2C_EEEvvEEEEvNT_6ParamsE,"ax",@progbits
	.align	128
.text._ZN7cutlass13device_kernelINS_4gemm6kernel13GemmUniversalIN4cute5tupleIJiiiiEEENS1_10collective13CollectiveMmaINS1_35MainloopSm100TmaUmmaWarpSpecializedILi4ELi2ELi4ENS5_IJNS4_1CILi2EEESB_NSA_ILi1EEEEEEEENS5_IJNSA_ILi128EEENSA_ILi256EEENSA_ILi64EEEEEENS_12float_e5m2_tENS5_IJlSC_lEEESJ_SK_NS4_8TiledMMAINS4_8MMA_AtomIJNS4_10MMA_TraitsINS4_25SM100_MMA_F8F6F4_2x1SM_SSEJSJ_SJ_fSF_SG_NS4_17integral_constantINS4_4UMMA5MajorELSR_0EEESS_NSP_INSQ_7ScaleInELST_0EEESU_EEEEEENS4_6LayoutINS5_IJSC_SC_SC_EEENS5_IJNSA_ILi0EEESZ_SZ_EEEEENS5_IJNS4_10UnderscoreES12_S12_EEEEENS4_28SM100_TMA_2SM_LOAD_MULTICASTENS4_14ComposedLayoutINS4_7SwizzleILi2ELi4ELi3EEENS4_18smem_ptr_flag_bitsILi8EEENSX_INS5_IJNSA_ILi8EEESH_EEENS5_IJSH_SC_EEEEEEEvNS4_8identityENS4_18SM100_TMA_2SM_LOADES1F_vS1G_EENS_8epilogue10collective18CollectiveEpilogueINS1J_23Sm100TmaWarpSpecializedILi4ELi2ELi32ELb0ELb0EEEJNS5_IJSH_SG_SH_EEENS5_IJNSX_ISH_SC_EENSX_INS5_IJNSA_ILi32EEESB_EEENS5_IJSC_SF_EEEEEEEESJ_SK_SJ_SK_NS1J_6fusion15FusionCallbacksIS1N_NS1V_17LinearCombinationISJ_fSJ_fLNS_15FloatRoundStyleE2EEES1O_S1U_JEEENS4_5SM1004TMEM4LOAD26SM100_TMEM_LOAD_32dp32b32xENS4_13SM90_TMA_LOADENS16_INS17_ILi1ELi4ELi3EEES1A_NSX_INS5_IJS1B_S1Q_EEENS5_IJS1Q_SC_EEEEEEENS4_39AutoVectorizingCopyWithAssumedAlignmentILi128EEENS4_14SM90_TMA_STOREES2A_S2C_S2C_EEEvvEEEEvNT_6ParamsE:
        .type           _ZN7cutlass13device_kernelINS_4gemm6kernel13GemmUniversalIN4cute5tupleIJiiiiEEENS1_10collective13CollectiveMmaINS1_35MainloopSm100TmaUmmaWarpSpecializedILi4ELi2ELi4ENS5_IJNS4_1CILi2EEESB_NSA_ILi1EEEEEEEENS5_IJNSA_ILi128EEENSA_ILi256EEENSA_ILi64EEEEEENS_12float_e5m2_tENS5_IJlSC_lEEESJ_SK_NS4_8TiledMMAINS4_8MMA_AtomIJNS4_10MMA_TraitsINS4_25SM100_MMA_F8F6F4_2x1SM_SSEJSJ_SJ_fSF_SG_NS4_17integral_constantINS4_4UMMA5MajorELSR_0EEESS_NSP_INSQ_7ScaleInELST_0EEESU_EEEEEENS4_6LayoutINS5_IJSC_SC_SC_EEENS5_IJNSA_ILi0EEESZ_SZ_EEEEENS5_IJNS4_10UnderscoreES12_S12_EEEEENS4_28SM100_TMA_2SM_LOAD_MULTICASTENS4_14ComposedLayoutINS4_7SwizzleILi2ELi4ELi3EEENS4_18smem_ptr_flag_bitsILi8EEENSX_INS5_IJNSA_ILi8EEESH_EEENS5_IJSH_SC_EEEEEEEvNS4_8identityENS4_18SM100_TMA_2SM_LOADES1F_vS1G_EENS_8epilogue10collective18CollectiveEpilogueINS1J_23Sm100TmaWarpSpecializedILi4ELi2ELi32ELb0ELb0EEEJNS5_IJSH_SG_SH_EEENS5_IJNSX_ISH_SC_EENSX_INS5_IJNSA_ILi32EEESB_EEENS5_IJSC_SF_EEEEEEEESJ_SK_SJ_SK_NS1J_6fusion15FusionCallbacksIS1N_NS1V_17LinearCombinationISJ_fSJ_fLNS_15FloatRoundStyleE2EEES1O_S1U_JEEENS4_5SM1004TMEM4LOAD26SM100_TMEM_LOAD_32dp32b32xENS4_13SM90_TMA_LOADENS16_INS17_ILi1ELi4ELi3EEES1A_NSX_INS5_IJS1B_S1Q_EEENS5_IJS1Q_SC_EEEEEEENS4_39AutoVectorizingCopyWithAssumedAlignmentILi128EEENS4_14SM90_TMA_STOREES2A_S2C_S2C_EEEvvEEEEvNT_6ParamsE,@function
        .size           _ZN7cutlass13device_kernelINS_4gemm6kernel13GemmUniversalIN4cute5tupleIJiiiiEEENS1_10collective13CollectiveMmaINS1_35MainloopSm100TmaUmmaWarpSpecializedILi4ELi2ELi4ENS5_IJNS4_1CILi2EEESB_NSA_ILi1EEEEEEEENS5_IJNSA_ILi128EEENSA_ILi256EEENSA_ILi64EEEEEENS_12float_e5m2_tENS5_IJlSC_lEEESJ_SK_NS4_8TiledMMAINS4_8MMA_AtomIJNS4_10MMA_TraitsINS4_25SM100_MMA_F8F6F4_2x1SM_SSEJSJ_SJ_fSF_SG_NS4_17integral_constantINS4_4UMMA5MajorELSR_0EEESS_NSP_INSQ_7ScaleInELST_0EEESU_EEEEEENS4_6LayoutINS5_IJSC_SC_SC_EEENS5_IJNSA_ILi0EEESZ_SZ_EEEEENS5_IJNS4_10UnderscoreES12_S12_EEEEENS4_28SM100_TMA_2SM_LOAD_MULTICASTENS4_14ComposedLayoutINS4_7SwizzleILi2ELi4ELi3EEENS4_18smem_ptr_flag_bitsILi8EEENSX_INS5_IJNSA_ILi8EEESH_EEENS5_IJSH_SC_EEEEEEEvNS4_8identityENS4_18SM100_TMA_2SM_LOADES1F_vS1G_EENS_8epilogue10collective18CollectiveEpilogueINS1J_23Sm100TmaWarpSpecializedILi4ELi2ELi32ELb0ELb0EEEJNS5_IJSH_SG_SH_EEENS5_IJNSX_ISH_SC_EENSX_INS5_IJNSA_ILi32EEESB_EEENS5_IJSC_SF_EEEEEEEESJ_SK_SJ_SK_NS1J_6fusion15FusionCallbacksIS1N_NS1V_17LinearCombinationISJ_fSJ_fLNS_15FloatRoundStyleE2EEES1O_S1U_JEEENS4_5SM1004TMEM4LOAD26SM100_TMEM_LOAD_32dp32b32xENS4_13SM90_TMA_LOADENS16_INS17_ILi1ELi4ELi3EEES1A_NSX_INS5_IJS1B_S1Q_EEENS5_IJS1Q_SC_EEEEEEENS4_39AutoVectorizingCopyWithAssumedAlignmentILi128EEENS4_14SM90_TMA_STOREES2A_S2C_S2C_EEEvvEEEEvNT_6ParamsE,(.L_x_191 - _ZN7cutlass13device_kernelINS_4gemm6kernel13GemmUniversalIN4cute5tupleIJiiiiEEENS1_10collective13CollectiveMmaINS1_35MainloopSm100TmaUmmaWarpSpecializedILi4ELi2ELi4ENS5_IJNS4_1CILi2EEESB_NSA_ILi1EEEEEEEENS5_IJNSA_ILi128EEENSA_ILi256EEENSA_ILi64EEEEEENS_12float_e5m2_tENS5_IJlSC_lEEESJ_SK_NS4_8TiledMMAINS4_8MMA_AtomIJNS4_10MMA_TraitsINS4_25SM100_MMA_F8F6F4_2x1SM_SSEJSJ_SJ_fSF_SG_NS4_17integral_constantINS4_4UMMA5MajorELSR_0EEESS_NSP_INSQ_7ScaleInELST_0EEESU_EEEEEENS4_6LayoutINS5_IJSC_SC_SC_EEENS5_IJNSA_ILi0EEESZ_SZ_EEEEENS5_IJNS4_10UnderscoreES12_S12_EEEEENS4_28SM100_TMA_2SM_LOAD_MULTICASTENS4_14ComposedLayoutINS4_7SwizzleILi2ELi4ELi3EEENS4_18smem_ptr_flag_bitsILi8EEENSX_INS5_IJNSA_ILi8EEESH_EEENS5_IJSH_SC_EEEEEEEvNS4_8identityENS4_18SM100_TMA_2SM_LOADES1F_vS1G_EENS_8epilogue10collective18CollectiveEpilogueINS1J_23Sm100TmaWarpSpecializedILi4ELi2ELi32ELb0ELb0EEEJNS5_IJSH_SG_SH_EEENS5_IJNSX_ISH_SC_EENSX_INS5_IJNSA_ILi32EEESB_EEENS5_IJSC_SF_EEEEEEEESJ_SK_SJ_SK_NS1J_6fusion15FusionCallbacksIS1N_NS1V_17LinearCombinationISJ_fSJ_fLNS_15FloatRoundStyleE2EEES1O_S1U_JEEENS4_5SM1004TMEM4LOAD26SM100_TMEM_LOAD_32dp32b32xENS4_13SM90_TMA_LOADENS16_INS17_ILi1ELi4ELi3EEES1A_NSX_INS5_IJS1B_S1Q_EEENS5_IJS1Q_SC_EEEEEEENS4_39AutoVectorizingCopyWithAssumedAlignmentILi128EEENS4_14SM90_TMA_STOREES2A_S2C_S2C_EEEvvEEEEvNT_6ParamsE)
        .other          _ZN7cutlass13device_kernelINS_4gemm6kernel13GemmUniversalIN4cute5tupleIJiiiiEEENS1_10collective13CollectiveMmaINS1_35MainloopSm100TmaUmmaWarpSpecializedILi4ELi2ELi4ENS5_IJNS4_1CILi2EEESB_NSA_ILi1EEEEEEEENS5_IJNSA_ILi128EEENSA_ILi256EEENSA_ILi64EEEEEENS_12float_e5m2_tENS5_IJlSC_lEEESJ_SK_NS4_8TiledMMAINS4_8MMA_AtomIJNS4_10MMA_TraitsINS4_25SM100_MMA_F8F6F4_2x1SM_SSEJSJ_SJ_fSF_SG_NS4_17integral_constantINS4_4UMMA5MajorELSR_0EEESS_NSP_INSQ_7ScaleInELST_0EEESU_EEEEEENS4_6LayoutINS5_IJSC_SC_SC_EEENS5_IJNSA_ILi0EEESZ_SZ_EEEEENS5_IJNS4_10UnderscoreES12_S12_EEEEENS4_28SM100_TMA_2SM_LOAD_MULTICASTENS4_14ComposedLayoutINS4_7SwizzleILi2ELi4ELi3EEENS4_18smem_ptr_flag_bitsILi8EEENSX_INS5_IJNSA_ILi8EEESH_EEENS5_IJSH_SC_EEEEEEEvNS4_8identityENS4_18SM100_TMA_2SM_LOADES1F_vS1G_EENS_8epilogue10collective18CollectiveEpilogueINS1J_23Sm100TmaWarpSpecializedILi4ELi2ELi32ELb0ELb0EEEJNS5_IJSH_SG_SH_EEENS5_IJNSX_ISH_SC_EENSX_INS5_IJNSA_ILi32EEESB_EEENS5_IJSC_SF_EEEEEEEESJ_SK_SJ_SK_NS1J_6fusion15FusionCallbacksIS1N_NS1V_17LinearCombinationISJ_fSJ_fLNS_15FloatRoundStyleE2EEES1O_S1U_JEEENS4_5SM1004TMEM4LOAD26SM100_TMEM_LOAD_32dp32b32xENS4_13SM90_TMA_LOADENS16_INS17_ILi1ELi4ELi3EEES1A_NSX_INS5_IJS1B_S1Q_EEENS5_IJS1Q_SC_EEEEEEENS4_39AutoVectorizingCopyWithAssumedAlignmentILi128EEENS4_14SM90_TMA_STOREES2A_S2C_S2C_EEEvvEEEEvNT_6ParamsE,@"STO_CUDA_ENTRY STV_DEFAULT"
_ZN7cutlass13device_kernelINS_4gemm6kernel13GemmUniversalIN4cute5tupleIJiiiiEEENS1_10collective13CollectiveMmaINS1_35MainloopSm100TmaUmmaWarpSpecializedILi4ELi2ELi4ENS5_IJNS4_1CILi2EEESB_NSA_ILi1EEEEEEEENS5_IJNSA_ILi128EEENSA_ILi256EEENSA_ILi64EEEEEENS_12float_e5m2_tENS5_IJlSC_lEEESJ_SK_NS4_8TiledMMAINS4_8MMA_AtomIJNS4_10MMA_TraitsINS4_25SM100_MMA_F8F6F4_2x1SM_SSEJSJ_SJ_fSF_SG_NS4_17integral_constantINS4_4UMMA5MajorELSR_0EEESS_NSP_INSQ_7ScaleInELST_0EEESU_EEEEEENS4_6LayoutINS5_IJSC_SC_SC_EEENS5_IJNSA_ILi0EEESZ_SZ_EEEEENS5_IJNS4_10UnderscoreES12_S12_EEEEENS4_28SM100_TMA_2SM_LOAD_MULTICASTENS4_14ComposedLayoutINS4_7SwizzleILi2ELi4ELi3EEENS4_18smem_ptr_flag_bitsILi8EEENSX_INS5_IJNSA_ILi8EEESH_EEENS5_IJSH_SC_EEEEEEEvNS4_8identityENS4_18SM100_TMA_2SM_LOADES1F_vS1G_EENS_8epilogue10collective18CollectiveEpilogueINS1J_23Sm100TmaWarpSpecializedILi4ELi2ELi32ELb0ELb0EEEJNS5_IJSH_SG_SH_EEENS5_IJNSX_ISH_SC_EENSX_INS5_IJNSA_ILi32EEESB_EEENS5_IJSC_SF_EEEEEEEESJ_SK_SJ_SK_NS1J_6fusion15FusionCallbacksIS1N_NS1V_17LinearCombinationISJ_fSJ_fLNS_15FloatRoundStyleE2EEES1O_S1U_JEEENS4_5SM1004TMEM4LOAD26SM100_TMEM_LOAD_32dp32b32xENS4_13SM90_TMA_LOADENS16_INS17_ILi1ELi4ELi3EEES1A_NSX_INS5_IJS1B_S1Q_EEENS5_IJS1Q_SC_EEEEEEENS4_39AutoVectorizingCopyWithAssumedAlignmentILi128EEENS4_14SM90_TMA_STOREES2A_S2C_S2C_EEEvvEEEEvNT_6ParamsE:
[----:B------:R-:W1:Y:S01]  /*0000*/  LDC R1, c[0x0][0x37c] ;  /* 0x0000df00ff017b82 */ /* 0x000e620000000800 */
[----:B------:R-:W2:Y:S01]  /*0010*/  S2R R97, SR_TID.X ;  /* 0x0000000000617919 */ /* 0x000ea20000002100 */
[----:B------:R-:W3:Y:S06]  /*0020*/  LDCU.64 UR8, c[0x0][0x890] ;  /* 0x00011200ff0877ac */ /* 0x000eec0008000a00 */
[----:B------:R-:W4:Y:S01]  /*0030*/  S2UR UR58, SR_CgaCtaId ;  /* 0x00000000003a79c3 */ /* 0x000f220000008800 */
[----:B------:R-:W-:Y:S02]  /*0040*/  PRMT R86, RZ, 0x7610, R86 ;  /* 0x00007610ff567816 */ /* 0x000fe40000000056 */
[----:B------:R-:W-:Y:S01]  /*0050*/  ELECT P1, URZ, PT ;  /* 0x0000000000ff782f */ /* 0x000fe20003820000 */
[----:B---3--:R-:W-:-:S04]  /*0060*/  UISETP.NE.U32.AND UP0, UPT, UR8, URZ, UPT ;  /* 0x000000ff0800728c */ /* 0x008fc8000bf05070 */
[----:B------:R-:W-:Y:S02]  /*0070*/  UISETP.NE.AND.EX UP0, UPT, UR9, URZ, UPT, UP0 ;  /* 0x000000ff0900728c */ /* 0x000fe4000bf05300 */
[----:B----4-:R-:W-:Y:S02]  /*0080*/  ULOP3.LUT UR33, UR58, 0x1, URZ, 0xc0, !UPT ;  /* 0x000000013a217892 */ /* 0x010fe4000f8ec0ff */
[----:B------:R-:W-:Y:S01]  /*0090*/  ULOP3.LUT UR34, UR58, 0x1, URZ, 0x3c, !UPT ;  /* 0x000000013a227892 */ /* 0x000fe2000f8e3cff */
[----:B--2---:R-:W-:-:S05]  /*00a0*/  SHF.R.U32.HI R87, RZ, 0x5, R97 ;  /* 0x00000005ff577819 */ /* 0x004fca0000011661 */
[----:B------:R-:W2:Y:S02]  /*00b0*/  SHFL.IDX PT, R0, R87, RZ, 0x1f ;  /* 0x00001fff57007589 */ /* 0x000ea400000e0000 */
[----:B--2---:R-:W-:Y:S01]  /*00c0*/  R2UR UR13, R0 ;  /* 0x00000000000d72ca */ /* 0x004fe200000e0000 */
[----:B-1----:R-:W-:-:S14]  /*00d0*/  BRA.U UP0, `(.L_x_0) ;  /* 0x0000000100307547 */ /* 0x002fdc000b800000 */
[----:B------:R-:W1:Y:S02]  /*00e0*/  LDCU.64 UR4, c[0x0][0x888] ;  /* 0x00011100ff0477ac */ /* 0x000e640008000a00 */
[----:B-1----:R-:W-:-:S04]  /*00f0*/  UISETP.NE.U32.AND UP0, UPT, UR4, URZ, UPT ;  /* 0x000000ff0400728c */ /* 0x002fc8000bf05070 */
[----:B------:R-:W-:-:S09]  /*0100*/  UISETP.NE.AND.EX UP0, UPT, UR5, URZ, UPT, UP0 ;  /* 0x000000ff0500728c */ /* 0x000fd2000bf05300 */
[----:B------:R-:W-:Y:S05]  /*0110*/  BRA.U !UP0, `(.L_x_1) ;  /* 0x0000000108147547 */ /* 0x000fea000b800000 */
[----:B------:R-:W1:Y:S01]  /*0120*/  LDC.64 R2, c[0x0][0x888] ;  /* 0x00022200ff027b82 */ /* 0x000e620000000a00 */
[----:B------:R-:W1:Y:S02]  /*0130*/  LDCU.64 UR4, c[0x0][0x358] ;  /* 0x00006b00ff0477ac */ /* 0x000e640008000a00 */
[----:B-1----:R1:W5:Y:S01]  /*0140*/  LDG.E R41, desc[UR4][R2.64] ;  /* 0x0000000402297981 */ /* 0x002362000c1e1900 */
[----:B------:R-:W-:Y:S01]  /*0150*/  HFMA2 R86, -RZ, RZ, 0, 5.9604644775390625e-08 ;  /* 0x00000001ff567431 */ /* 0x000fe200000001ff */
[----:B------:R-:W-:Y:S05]  /*0160*/  BRA `(.L_x_0) ;  /* 0x00000000000c7947 */ /* 0x000fea0003800000 */
.L_x_1:
[----:B------:R-:W1:Y:S01]  /*0170*/  LDCU UR4, c[0x0][0x880] ;  /* 0x00011000ff0477ac */ /* 0x000e620008000800 */
[----:B------:R-:W-:Y:S01]  /*0180*/  HFMA2 R86, -RZ, RZ, 0, 5.9604644775390625e-08 ;  /* 0x00000001ff567431 */ /* 0x000fe200000001ff */
[----:B-1----:R-:W-:-:S07]  /*0190*/  MOV R41, UR4 ;  /* 0x0000000400297c02 */ /* 0x002fce0008000f00 */
.L_x_0:
[----:B------:R-:W2:Y:S02]  /*01a0*/  LDCU.64 UR4, c[0x0][0x8b0] ;  /* 0x00011600ff0477ac */ /* 0x000ea40008000a00 */
[----:B--2---:R-:W-:-:S04]  /*01b0*/  UISETP.NE.U32.AND UP0, UPT, UR4, URZ, UPT ;  /* 0x000000ff0400728c */ /* 0x004fc8000bf05070 */
[----:B------:R-:W-:-:S09]  /*01c0*/  UISETP.NE.AND.EX UP0, UPT, UR5, URZ, UPT, UP0 ;  /* 0x000000ff0500728c */ /* 0x000fd2000bf05300 */
[----:B------:R-:W-:Y:S05]  /*01d0*/  BRA.U UP0, `(.L_x_2) ;  /* 0x0000000100287547 */ /* 0x000fea000b800000 */
[----:B------:R-:W2:Y:S02]  /*01e0*/  LDCU.64 UR4, c[0x0][0x8a8] ;  /* 0x00011500ff0477ac */ /* 0x000ea40008000a00 */
[----:B--2---:R-:W-:-:S04]  /*01f0*/  UISETP.NE.U32.AND UP0, UPT, UR4, URZ, UPT ;  /* 0x000000ff0400728c */ /* 0x004fc8000bf05070 */
[----:B------:R-:W-:-:S09]  /*0200*/  UISETP.NE.AND.EX UP0, UPT, UR5, URZ, UPT, UP0 ;  /* 0x000000ff0500728c */ /* 0x000fd2000bf05300 */
[----:B------:R-:W-:Y:S05]  /*0210*/  BRA.U !UP0, `(.L_x_3) ;  /* 0x0000000108107547 */ /* 0x000fea000b800000 */
[----:B------:R-:W2:Y:S01]  /*0220*/  LDC.64 R38, c[0x0][0x8a8] ;  /* 0x00022a00ff267b82 */ /* 0x000ea20000000a00 */
[----:B------:R-:W2:Y:S02]  /*0230*/  LDCU.64 UR4, c[0x0][0x358] ;  /* 0x00006b00ff0477ac */ /* 0x000ea40008000a00 */
[----:B--2---:R2:W5:Y:S01]  /*0240*/  LDG.E R38, desc[UR4][R38.64] ;  /* 0x0000000426267981 */ /* 0x004562000c1e1900 */
[----:B------:R-:W-:Y:S05]  /*0250*/  BRA `(.L_x_2) ;  /* 0x0000000000087947 */ /* 0x000fea0003800000 */
.L_x_3:
[----:B------:R-:W2:Y:S02]  /*0260*/  LDCU UR4, c[0x0][0x8a0] ;  /* 0x00011400ff0477ac */ /* 0x000ea40008000800 */
[----:B--2---:R-:W-:Y:S02]  /*0270*/  MOV R38, UR4 ;  /* 0x0000000400267c02 */ /* 0x004fe40008000f00 */
.L_x_2:
[----:B------:R-:W-:Y:S01]  /*0280*/  IMAD.U32 R0, RZ, RZ, UR13 ;  /* 0x0000000dff007e24 */ /* 0x000fe2000f8e00ff */
[----:B------:R-:W-:Y:S04]  /*0290*/  BSSY.RECONVERGENT B0, `(.L_x_4) ;  /* 0x000000c000007945 */ /* 0x000fe80003800200 */
[C---:B------:R-:W-:Y:S02]  /*02a0*/  ISETP.NE.OR P2, PT, R0.reuse, 0x1, !P1 ;  /* 0x000000010000780c */ /* 0x040fe40004f45670 */
[----:B------:R-:W-:-:S11]  /*02b0*/  ISETP.NE.OR P0, PT, R0, 0x3, !P1 ;  /* 0x000000030000780c */ /* 0x000fd60004f05670 */
[----:B------:R-:W-:Y:S05]  /*02c0*/  @P2 BRA `(.L_x_5) ;  /* 0x0000000000202947 */ /* 0x000fea0003800000 */
[----:B------:R-:W3:Y:S02]  /*02d0*/  LDCU.64 UR4, c[0x0][0x348] ;  /* 0x00006900ff0477ac */ /* 0x000ee40008000a00 */
[----:B---3--:R-:W-:Y:S02]  /*02e0*/  UIADD3 UR6, UP1, UPT, UR4, 0x80, URZ ;  /* 0x0000008004067890 */ /* 0x008fe4000ff3e0ff */
[----:B------:R-:W-:Y:S02]  /*02f0*/  UIADD3 UR4, UP0, UPT, UR4, 0x180, URZ ;  /* 0x0000018004047890 */ /* 0x000fe4000ff1e0ff */
[----:B------:R-:W-:Y:S02]  /*0300*/  UIADD3.X UR7, UPT, UPT, URZ, UR5, URZ, UP1, !UPT ;  /* 0x00000005ff077290 */ /* 0x000fe40008ffe4ff */
[----:B------:R-:W-:-:S07]  /*0310*/  UIADD3.X UR5, UPT, UPT, URZ, UR5, URZ, UP0, !UPT ;  /* 0x00000005ff057290 */ /* 0x000fce00087fe4ff */
[----:B------:R3:W-:Y:S02]  /*0320*/  UTMACCTL.PF [UR6] ;  /* 0x00000000060079b9 */ /* 0x0007e40008040000 */
[----:B------:R3:W-:Y:S02]  /*0330*/  UTMACCTL.PF [UR4] ;  /* 0x00000000040079b9 */ /* 0x0007e40008040000 */
[----:B---3--:R-:W-:Y:S01]  /*0340*/  NOP ;  /* 0x0000000000007918 */ /* 0x008fe20000000000 */
.L_x_5:
[----:B------:R-:W-:Y:S05]  /*0350*/  BSYNC.RECONVERGENT B0 ;  /* 0x0000000000007941 */ /* 0x000fea0003800200 */
.L_x_4:
[----:B------:R-:W-:Y:S04]  /*0360*/  BSSY.RECONVERGENT B0, `(.L_x_6) ;  /* 0x000000a000007945 */ /* 0x000fe80003800200 */
        /* <DEDUP_REMOVED lines=9> */
.L_x_7:
[----:B------:R-:W-:Y:S05]  /*0400*/  BSYNC.RECONVERGENT B0 ;  /* 0x0000000000007941 */ /* 0x000fea0003800200 */
.L_x_6:
[----:B------:R-:W3:Y:S01]  /*0410*/  LDCU.64 UR4, c[0x0][0x888] ;  /* 0x00011100ff0477ac */ /* 0x000ee20008000a00 */
[----:B------:R-:W-:Y:S02]  /*0420*/  UISETP.EQ.U32.AND UP1, UPT, UR8, URZ, UPT ;  /* 0x000000ff0800728c */ /* 0x000fe4000bf22070 */
[----:B------:R-:W-:Y:S02]  /*0430*/  UPLOP3.LUT UP3, UPT, UPT, UPT, UPT, 0x80, 0x8 ;  /* 0x000000000008789c */ /* 0x000fe40003f6f070 */
[----:B---3--:R-:W-:-:S04]  /*0440*/  UISETP.NE.U32.AND UP0, UPT, UR4, URZ, UPT ;  /* 0x000000ff0400728c */ /* 0x008fc8000bf05070 */
[----:B------:R-:W-:-:S04]  /*0450*/  UISETP.NE.AND.EX UP0, UPT, UR5, URZ, UPT, UP0 ;  /* 0x000000ff0500728c */ /* 0x000fc8000bf05300 */
[----:B------:R-:W-:-:S04]  /*0460*/  UISETP.EQ.OR.EX UP2, UPT, UR9, URZ, !UP0, UP1 ;  /* 0x000000ff0900728c */ /* 0x000fc8000c742710 */
[----:B------:R-:W-:-:S06]  /*0470*/  UP2UR UR4, UPR, URZ, 0x4 ;  /* 0x00000004ff047883 */ /* 0x000fcc0008000000 */
[----:B------:R-:W-:Y:S01]  /*0480*/  MOV R89, UR4 ;  /* 0x0000000400597c02 */ /* 0x000fe20008000f00 */
[----:B------:R-:W-:Y:S06]  /*0490*/  BRA.U !UP2, `(.L_x_8) ;  /* 0x000000010a207547 */ /* 0x000fec000b800000 */
[----:B------:R-:W-:Y:S01]  /*04a0*/  UISETP.NE.U32.AND UP1, UPT, UR8, URZ, UPT ;  /* 0x000000ff0800728c */ /* 0x000fe2000bf25070 */
[----:B-----5:R-:W-:Y:S01]  /*04b0*/  FSETP.NEU.AND P0, PT, R41, RZ, PT ;  /* 0x000000ff2900720b */ /* 0x020fe20003f0d000 */
[----:B------:R-:W-:Y:S02]  /*04c0*/  USEL UR4, URZ, 0xffffffff, UP0 ;  /* 0xffffffffff047887 */ /* 0x000fe40008000000 */
[----:B------:R-:W-:-:S10]  /*04d0*/  UISETP.NE.AND.EX UP1, UPT, UR9, URZ, UPT, UP1 ;  /* 0x000000ff0900728c */ /* 0x000fd4000bf25310 */
[----:B------:R-:W-:Y:S01]  /*04e0*/  VOTEU.ANY UP0, P0 ;  /* 0x0000000000ff7886 */ /* 0x000fe20000000100 */
[----:B------:R-:W-:-:S04]  /*04f0*/  @!UP1 USEL UR4, URZ, 0xffffffff, UP0 ;  /* 0xffffffffff049887 */ /* 0x000fc80008000000 */
[----:B------:R-:W-:-:S04]  /*0500*/  ULOP3.LUT UR4, UR4, 0x1, URZ, 0xc0, !UPT ;  /* 0x0000000104047892 */ /* 0x000fc8000f8ec0ff */
[----:B------:R-:W-:-:S11]  /*0510*/  UISETP.NE.U32.AND UP3, UPT, UR4, 0x1, UPT ;  /* 0x000000010400788c */ /* 0x000fd6000bf65070 */
.L_x_8:
[----:B------:R-:W3:Y:S01]  /*0520*/  SHFL.IDX PT, R0, R87, RZ, 0x1f ;  /* 0x00001fff57007589 */ /* 0x000ee200000e0000 */
[----:B------:R-:W-:-:S04]  /*0530*/  UISETP.NE.AND UP0, UPT, UR13, 0x2, UPT ;  /* 0x000000020d00788c */ /* 0x000fc8000bf05270 */
[----:B------:R-:W-:Y:S02]  /*0540*/  UISETP.EQ.AND UP1, UPT, UR33, URZ, !UP0 ;  /* 0x000000ff2100728c */ /* 0x000fe4000c722270 */
[----:B------:R-:W-:-:S04]  /*0550*/  USEL UR53, URZ, 0x1, UP0 ;  /* 0x00000001ff357887 */ /* 0x000fc80008000000 */
[----:B------:R-:W-:Y:S02]  /*0560*/  PLOP3.LUT P3, PT, P1, PT, UP1, 0x80, 0x8 ;  /* 0x000000000008781c */ /* 0x000fe40000f6f018 */
[----:B---3--:R-:W-:-:S13]  /*0570*/  ISETP.NE.AND P0, PT, R0, RZ, PT ;  /* 0x000000ff0000720c */ /* 0x008fda0003f05270 */
[----:B------:R-:W-:Y:S05]  /*0580*/  @P0 BRA `(.L_x_9) ;  /* 0x0000000000540947 */ /* 0x000fea0003800000 */
[----:B------:R-:W-:Y:S01]  /*0590*/  UMOV UR4, 0x400 ;  /* 0x0000040000047882 */ /* 0x000fe20000000000 */
[----:B------:R-:W-:Y:S01]  /*05a0*/  UMOV UR8, 0x1 ;  /* 0x0000000100087882 */ /* 0x000fe20000000000 */
[----:B------:R-:W-:Y:S01]  /*05b0*/  UMOV UR6, 0x2 ;  /* 0x0000000200067882 */ /* 0x000fe20000000000 */
[----:B------:R-:W-:Y:S02]  /*05c0*/  ULEA UR4, UR58, UR4, 0x18 ;  /* 0x000000043a047291 */ /* 0x000fe4000f8ec0ff */
[----:B------:R-:W-:-:S04]  /*05d0*/  UIADD3 UR8, UPT, UPT, -UR8, 0x100000, URZ ;  /* 0x0010000008087890 */ /* 0x000fc8000fffe1ff */
[----:B------:R-:W-:Y:S02]  /*05e0*/  USHF.L.U32 UR9, UR8, 0xb, URZ ;  /* 0x0000000b08097899 */ /* 0x000fe400080006ff */
[----:B------:R-:W-:Y:S02]  /*05f0*/  USHF.L.U32 UR8, UR8, 0x1, URZ ;  /* 0x0000000108087899 */ /* 0x000fe400080006ff */
[----:B------:R-:W-:-:S04]  /*0600*/  UIADD3 UR6, UPT, UPT, -UR6, 0x100000, URZ ;  /* 0x0010000006067890 */ /* 0x000fc8000fffe1ff */
[----:B------:R-:W-:Y:S02]  /*0610*/  USHF.L.U32 UR7, UR6, 0xb, URZ ;  /* 0x0000000b06077899 */ /* 0x000fe400080006ff */
[----:B------:R-:W-:Y:S01]  /*0620*/  USHF.L.U32 UR6, UR6, 0x1, URZ ;  /* 0x0000000106067899 */ /* 0x000fe200080006ff */
[----:B------:R-:W-:Y:S01]  /*0630*/  ELECT P0, URZ, PT ;  /* 0x0000000000ff782f */ /* 0x000fe20003800000 */
[----:B------:R-:W3:Y:S02]  /*0640*/  FENCE.VIEW.ASYNC.S ;  /* 0x00000000000073c6 */ /* 0x000ee40000000000 */
[----:B---3--:R3:W4:Y:S08]  /*0650*/  SYNCS.EXCH.64 URZ, [UR4], UR8 ;  /* 0x0000000804ff75b2 */ /* 0x0087300008000100 */
[----:B------:R3:W1:Y:S01]  /*0660*/  SYNCS.EXCH.64 URZ, [UR4+0x20], UR6 ;  /* 0x0000200604ff75b2 */ /* 0x0006620008000100 */
[----:B------:R3:W1:Y:S01]  /*0670*/  SYNCS.EXCH.64 URZ, [UR4+0x8], UR8 ;  /* 0x0000080804ff75b2 */ /* 0x0006620008000100 */
[----:B------:R3:W1:Y:S01]  /*0680*/  SYNCS.EXCH.64 URZ, [UR4+0x28], UR6 ;  /* 0x0000280604ff75b2 */ /* 0x0006620008000100 */
[----:B------:R3:W1:Y:S01]  /*0690*/  SYNCS.EXCH.64 URZ, [UR4+0x10], UR8 ;  /* 0x0000100804ff75b2 */ /* 0x0006620008000100 */
[----:B------:R3:W1:Y:S01]  /*06a0*/  SYNCS.EXCH.64 URZ, [UR4+0x30], UR6 ;  /* 0x0000300604ff75b2 */ /* 0x0006620008000100 */
[----:B------:R3:W1:Y:S01]  /*06b0*/  SYNCS.EXCH.64 URZ, [UR4+0x18], UR8 ;  /* 0x0000180804ff75b2 */ /* 0x0006620008000100 */
[----:B------:R3:W1:Y:S01]  /*06c0*/  SYNCS.EXCH.64 URZ, [UR4+0x38], UR6 ;  /* 0x0000380604ff75b2 */ /* 0x0006620008000100 */
[----:B------:R-:W-:Y:S01]  /*06d0*/  NOP ;  /* 0x0000000000007918 */ /* 0x000fe20000000000 */
.L_x_9:
[----:B------:R-:W2:Y:S01]  /*06e0*/  SHFL.IDX PT, R0, R87, RZ, 0x1f ;  /* 0x00001fff57007589 */ /* 0x000ea200000e0000 */
[----:B------:R-:W-:Y:S01]  /*06f0*/  NOP ;  /* 0x0000000000007918 */ /* 0x000fe20000000000 */
[----:B--2---:R-:W-:-:S13]  /*0700*/  ISETP.NE.AND P0, PT, R0, 0x1, PT ;  /* 0x000000010000780c */ /* 0x004fda0003f05270 */
[----:B------:R-:W-:Y:S05]  /*0710*/  @P0 BRA `(.L_x_10) ;  /* 0x0000000000540947 */ /* 0x000fea0003800000 */
[----:B---3--:R-:W-:Y:S01]  /*0720*/  UMOV UR4, 0x400 ;  /* 0x0000040000047882 */ /* 0x008fe20000000000 */
        /* <DEDUP_REMOVED lines=10> */
[----:B------:R-:W2:Y:S02]  /*07d0*/  FENCE.VIEW.ASYNC.S ;  /* 0x00000000000073c6 */ /* 0x000ea40000000000 */
[----:B--2---:R2:W3:Y:S08]  /*07e0*/  SYNCS.EXCH.64 URZ, [UR4+0x40], UR8 ;  /* 0x0000400804ff75b2 */ /* 0x0044f00008000100 */
        /* <DEDUP_REMOVED lines=8> */
.L_x_10:
[----:B------:R-:W4:Y:S01]  /*0870*/  SHFL.IDX PT, R0, R87, RZ, 0x1f ;  /* 0x00001fff57007589 */ /* 0x000f2200000e0000 */
[----:B------:R-:W-:Y:S01]  /*0880*/  NOP ;  /* 0x0000000000007918 */ /* 0x000fe20000000000 */
[----:B----4-:R-:W-:-:S13]  /*0890*/  ISETP.NE.AND P0, PT, R0, 0x3, PT ;  /* 0x000000030000780c */ /* 0x010fda0003f05270 */
[----:B------:R-:W-:Y:S05]  /*08a0*/  @P0 BRA `(.L_x_11) ;  /* 0x00000000002c0947 */ /* 0x000fea0003800000 */
[----:B--23--:R-:W-:Y:S01]  /*08b0*/  UMOV UR4, 0x400 ;  /* 0x0000040000047882 */ /* 0x00cfe20000000000 */
[----:B------:R-:W-:Y:S01]  /*08c0*/  UMOV UR5, 0x20 ;  /* 0x0000002000057882 */ /* 0x000fe20000000000 */
[----:B------:R-:W-:Y:S02]  /*08d0*/  ULEA UR6, UR58, UR4, 0x18 ;  /* 0x000000043a067291 */ /* 0x000fe4000f8ec0ff */
[----:B------:R-:W-:-:S04]  /*08e0*/  UIADD3 UR4, UPT, UPT, -UR5, 0x100000, URZ ;  /* 0x0010000005047890 */ /* 0x000fc8000fffe1ff */
[----:B------:R-:W-:Y:S02]  /*08f0*/  USHF.L.U32 UR5, UR4, 0xb, URZ ;  /* 0x0000000b04057899 */ /* 0x000fe400080006ff */
[----:B------:R-:W-:Y:S01]  /*0900*/  USHF.L.U32 UR4, UR4, 0x1, URZ ;  /* 0x0000000104047899 */ /* 0x000fe200080006ff */
[----:B------:R-:W-:Y:S01]  /*0910*/  ELECT P0, URZ, PT ;  /* 0x0000000000ff782f */ /* 0x000fe20003800000 */
[----:B------:R-:W2:Y:S10]  /*0920*/  FENCE.VIEW.ASYNC.S ;  /* 0x00000000000073c6 */ /* 0x000eb40000000000 */
[----:B--2---:R4:W2:Y:S01]  /*0930*/  SYNCS.EXCH.64 URZ, [UR6+0x80], UR4 ;  /* 0x0000800406ff75b2 */ /* 0x0048a20008000100 */
[----:B------:R4:W3:Y:S02]  /*0940*/  SYNCS.EXCH.64 URZ, [UR6+0x88], UR4 ;  /* 0x0000880406ff75b2 */ /* 0x0008e40008000100 */
[----:B----4-:R-:W-:Y:S01]  /*0950*/  NOP ;  /* 0x0000000000007918 */ /* 0x010fe20000000000 */
.L_x_11:
[----:B------:R-:W4:Y:S01]  /*0960*/  SHFL.IDX PT, R0, R87, RZ, 0x1f ;  /* 0x00001fff57007589 */ /* 0x000f2200000e0000 */
[----:B------:R-:W-:Y:S01]  /*0970*/  NOP ;  /* 0x0000000000007918 */ /* 0x000fe20000000000 */
[----:B----4-:R-:W-:-:S13]  /*0980*/  ISETP.NE.AND P0, PT, R0, 0x4, PT ;  /* 0x000000040000780c */ /* 0x010fda0003f05270 */
[----:B------:R-:W-:Y:S05]  /*0990*/  @P0 BRA `(.L_x_12) ;  /* 0x0000000000480947 */ /* 0x000fea0003800000 */
[----:B--23--:R-:W-:Y:S01]  /*09a0*/  UMOV UR4, 0x3a0 ;  /* 0x000003a000047882 */ /* 0x00cfe20000000000 */
[----:B------:R-:W-:Y:S01]  /*09b0*/  UMOV UR6, 0x400 ;  /* 0x0000040000067882 */ /* 0x000fe20000000000 */
[----:B------:R-:W-:Y:S01]  /*09c0*/  USEL UR4, UR4, 0x320, UP3 ;  /* 0x0000032004047887 */ /* 0x000fe20009800000 */
        /* <DEDUP_REMOVED lines=10> */
[----:B--2---:R4:W2:Y:S08]  /*0a70*/  SYNCS.EXCH.64 URZ, [UR6+0x90], UR8 ;  /* 0x0000900806ff75b2 */ /* 0x0048b00008000100 */
[----:B------:R4:W3:Y:S01]  /*0a80*/  SYNCS.EXCH.64 URZ, [UR6+0xa0], UR4 ;  /* 0x0000a00406ff75b2 */ /* 0x0008e20008000100 */
[----:B------:R4:W1:Y:S01]  /*0a90*/  SYNCS.EXCH.64 URZ, [UR6+0x98], UR8 ;  /* 0x0000980806ff75b2 */ /* 0x0008620008000100 */
[----:B------:R4:W1:Y:S02]  /*0aa0*/  SYNCS.EXCH.64 URZ, [UR6+0xa8], UR4 ;  /* 0x0000a80406ff75b2 */ /* 0x0008640008000100 */
[----:B----4-:R-:W-:Y:S01]  /*0ab0*/  NOP ;  /* 0x0000000000007918 */ /* 0x010fe20000000000 */
.L_x_12:
[----:B------:R-:W4:Y:S01]  /*0ac0*/  SHFL.IDX PT, R0, R87, RZ, 0x1f ;  /* 0x00001fff57007589 */ /* 0x000f2200000e0000 */
[----:B------:R-:W-:Y:S01]  /*0ad0*/  NOP ;  /* 0x0000000000007918 */ /* 0x000fe20000000000 */
[----:B----4-:R-:W-:-:S13]  /*0ae0*/  ISETP.NE.AND P0, PT, R0, 0x5, PT ;  /* 0x000000050000780c */ /* 0x010fda0003f05270 */
[----:B------:R-:W-:Y:S05]  /*0af0*/  @P0 BRA `(.L_x_13) ;  /* 0x0000000000540947 */ /* 0x000fea0003800000 */
[----:B--23--:R-:W-:Y:S01]  /*0b00*/  UMOV UR4, 0x400 ;  /* 0x0000040000047882 */ /* 0x00cfe20000000000 */
        /* <DEDUP_REMOVED lines=14> */
[----:B------:R4:W1:Y:S01]  /*0bf0*/  SYNCS.EXCH.64 URZ, [UR4+0xd8], UR8 ;  /* 0x0000d80804ff75b2 */ /* 0x0008620008000100 */
[----:B------:R4:W1:Y:S01]  /*0c00*/  SYNCS.EXCH.64 URZ, [UR4+0xc0], UR6 ;  /* 0x0000c00604ff75b2 */ /* 0x0008620008000100 */
[----:B------:R4:W1:Y:S01]  /*0c10*/  SYNCS.EXCH.64 URZ, [UR4+0xe0], UR8 ;  /* 0x0000e00804ff75b2 */ /* 0x0008620008000100 */
[----:B------:R4:W1:Y:S01]  /*0c20*/  SYNCS.EXCH.64 URZ, [UR4+0xc8], UR6 ;  /* 0x0000c80604ff75b2 */ /* 0x0008620008000100 */
[----:B------:R4:W1:Y:S02]  /*0c30*/  SYNCS.EXCH.64 URZ, [UR4+0xe8], UR8 ;  /* 0x0000e80804ff75b2 */ /* 0x0008640008000100 */
[----:B----4-:R-:W-:Y:S01]  /*0c40*/  NOP ;  /* 0x0000000000007918 */ /* 0x010fe20000000000 */
.L_x_13:
[----:B------:R-:W4:Y:S01]  /*0c50*/  SHFL.IDX PT, R0, R87, RZ, 0x1f ;  /* 0x00001fff57007589 */ /* 0x000f2200000e0000 */
[----:B------:R-:W-:Y:S01]  /*0c60*/  ISETP.NE.OR P1, PT, RZ, UR13, !P1 ;  /* 0x0000000dff007c0c */ /* 0x000fe2000cf25670 */
        /* <DEDUP_REMOVED lines=12> */
[----:B------:R4:W3:Y:S01]  /*0d30*/  SYNCS.EXCH.64 URZ, [UR4+0x100], UR6 ;  /* 0x0001000604ff75b2 */ /* 0x0008e20008000100 */
[----:B------:R4:W1:Y:S01]  /*0d40*/  SYNCS.EXCH.64 URZ, [UR4+0xf8], UR6 ;  /* 0x0000f80604ff75b2 */ /* 0x0008620008000100 */
[----:B------:R4:W1:Y:S02]  /*0d50*/  SYNCS.EXCH.64 URZ, [UR4+0x108], UR6 ;  /* 0x0001080604ff75b2 */ /* 0x0008640008000100 */
[----:B----4-:R-:W-:Y:S01]  /*0d60*/  NOP ;  /* 0x0000000000007918 */ /* 0x010fe20000000000 */
.L_x_14:
[----:B------:R-:W-:Y:S01]  /*0d70*/  VOTEU.ALL UP0, P1 ;  /* 0x0000000000ff7886 */ /* 0x000fe20000800000 */
[----:B--23--:R-:W-:Y:S01]  /*0d80*/  UMOV UR4, 0x20 ;  /* 0x0000002000047882 */ /* 0x00cfe20000000000 */
[----:B------:R-:W2:Y:S01]  /*0d90*/  LDCU UR7, c[0x0][0x36c] ;  /* 0x00006d80ff0777ac */ /* 0x000ea20008000800 */
[----:B------:R-:W-:Y:S01]  /*0da0*/  NOP ;  /* 0x0000000000007918 */ /* 0x000fe20000000000 */
[----:B------:R-:W-:Y:S01]  /*0db0*/  LOP3.LUT R0, R97, 0x1f, RZ, 0xc0, !PT ;  /* 0x0000001f61007812 */ /* 0x000fe200078ec0ff */
[----:B------:R-:W-:Y:S01]  /*0dc0*/  @!UP0 UMOV UR6, 0x400 ;  /* 0x0000040000068882 */ /* 0x000fe20000000000 */
[----:B------:R-:W-:-:S04]  /*0dd0*/  @!UP0 UIADD3 UR4, UPT, UPT, -UR4, 0x100000, URZ ;  /* 0x0010000004048890 */ /* 0x000fc8000fffe1ff */
[----:B------:R-:W-:Y:S02]  /*0de0*/  @!UP0 USHF.L.U32 UR5, UR4, 0xb, URZ ;  /* 0x0000000b04058899 */ /* 0x000fe400080006ff */
[----:B------:R-:W-:Y:S02]  /*0df0*/  @!UP0 USHF.L.U32 UR4, UR4, 0x1, URZ ;  /* 0x0000000104048899 */ /* 0x000fe400080006ff */
[----:B------:R-:W-:Y:S01]  /*0e00*/  @!UP0 ULEA UR6, UR58, UR6, 0x18 ;  /* 0x000000063a068291 */ /* 0x000fe2000f8ec0ff */
[----:B------:R-:W-:Y:S01]  /*0e10*/  VOTEU.ALL UP0, P1 ;  /* 0x0000000000ff7886 */ /* 0x000fe20000800000 */
[----:B------:R-:W-:Y:S02]  /*0e20*/  UISETP.NE.AND UP4, UPT, UR13, URZ, UPT ;  /* 0x000000ff0d00728c */ /* 0x000fe4000bf85270 */
[----:B--2---:R-:W-:Y:S01]  /*0e30*/  UISETP.EQ.U32.AND UP5, UPT, UR7, 0x1, UPT ;  /* 0x000000010700788c */ /* 0x004fe2000bfa2070 */
[----:B------:R-:W2:Y:S07]  /*0e40*/  FENCE.VIEW.ASYNC.S ;  /* 0x00000000000073c6 */ /* 0x000eae0000000000 */
[----:B--2---:R2:W3:Y:S01]  /*0e50*/  @!UP0 SYNCS.EXCH.64 URZ, [UR6+0x110], UR4 ;  /* 0x0001100406ff85b2 */ /* 0x0044e20008000100 */
[----:B------:R-:W-:Y:S05]  /*0e60*/  BRA.U !UP5, `(.L_x_15) ;  /* 0x000000010d087547 */ /* 0x000fea000b800000 */
[----:B-1-3--:R-:W-:Y:S01]  /*0e70*/  UCGABAR_ARV ;  /* 0x00000000000079c7 */ /* 0x00afe20008000000 */
[----:B------:R-:W-:Y:S05]  /*0e80*/  BRA `(.L_x_16) ;  /* 0x0000000000047947 */ /* 0x000fea0003800000 */
.L_x_15:
[----:B-1-3--:R-:W-:Y:S01]  /*0e90*/  NOP ;  /* 0x0000000000007918 */ /* 0x00afe20000000000 */
.L_x_16:
[----:B------:R-:W1:Y:S01]  /*0ea0*/  S2UR UR19, SR_CTAID.X ;  /* 0x00000000001379c3 */ /* 0x000e620000002500 */
[----:B------:R-:W-:-:S05]  /*0eb0*/  CS2R.32 R88, SR_CgaSize ;  /* 0x0000000000587805 */ /* 0x000fca0000008a00 */
[----:B------:R-:W-:-:S05]  /*0ec0*/  IMAD R88, R88, -0xa0, RZ ;  /* 0xffffff6058587824 */ /* 0x000fca00078e02ff */
[----:B--2---:R-:W-:-:S14]  /*0ed0*/  R2UR UR5, R88 ;  /* 0x00000000580572ca */ /* 0x004fdc00000e0000 */
[----:B------:R-:W2:Y:S01]  /*0ee0*/  LDCU UR5, c[0x0][UR5+0x2b0] ;  /* 0x00005600050577ac */ /* 0x000ea20008000800 */
[----:B------:R-:W-:-:S05]  /*0ef0*/  CS2R.32 R88, SR_CgaSize ;  /* 0x0000000000587805 */ /* 0x000fca0000008a00 */
[----:B------:R-:W-:-:S05]  /*0f00*/  IMAD R88, R88, -0xa0, RZ ;  /* 0xffffff6058587824 */ /* 0x000fca00078e02ff */
[----:B------:R-:W-:-:S14]  /*0f10*/  R2UR UR4, R88 ;  /* 0x00000000580472ca */ /* 0x000fdc00000e0000 */
[----:B------:R-:W3:Y:S01]  /*0f20*/  LDCU UR4, c[0x0][UR4+0x2b4] ;  /* 0x00005680040477ac */ /* 0x000ee20008000800 */
[----:B------:R-:W4:Y:S01]  /*0f30*/  S2UR UR7, SR_CTAID.Y ;  /* 0x00000000000779c3 */ /* 0x000f220000002600 */
[----:B------:R-:W-:-:S05]  /*0f40*/  CS2R.32 R88, SR_CgaSize ;  /* 0x0000000000587805 */ /* 0x000fca0000008a00 */
[----:B------:R-:W-:-:S05]  /*0f50*/  IMAD R88, R88, -0xa0, RZ ;  /* 0xffffff6058587824 */ /* 0x000fca00078e02ff */
[----:B------:R-:W-:-:S14]  /*0f60*/  R2UR UR8, R88 ;  /* 0x00000000580872ca */ /* 0x000fdc00000e0000 */
[----:B------:R-:W3:Y:S01]  /*0f70*/  LDCU UR8, c[0x0][UR8+0x2a0] ;  /* 0x00005400080877ac */ /* 0x000ee20008000800 */
[----:B------:R-:W-:Y:S01]  /*0f80*/  UISETP.GT.U32.AND UP0, UPT, UR33, 0xffff, UPT ;  /* 0x0000ffff2100788c */ /* 0x000fe2000bf04070 */
[----:B------:R-:W3:Y:S01]  /*0f90*/  LDCU UR18, c[0x0][0xb24] ;  /* 0x00016480ff1277ac */ /* 0x000ee20008000800 */
[----:B------:R-:W1:Y:S01]  /*0fa0*/  S2UR UR36, SR_CTAID.Z ;  /* 0x00000000002479c3 */ /* 0x000e620000002700 */
[----:B------:R-:W-:-:S05]  /*0fb0*/  CS2R.32 R88, SR_CgaSize ;  /* 0x0000000000587805 */ /* 0x000fca0000008a00 */
[----:B------:R-:W-:-:S05]  /*0fc0*/  IMAD R88, R88, -0xa0, RZ ;  /* 0xffffff6058587824 */ /* 0x000fca00078e02ff */
[----:B------:R-:W-:-:S14]  /*0fd0*/  R2UR UR59, R88 ;  /* 0x00000000583b72ca */ /* 0x000fdc00000e0000 */
[----:B------:R-:W3:Y:S01]  /*0fe0*/  LDCU UR59, c[0x0][UR59+0x2a4] ;  /* 0x000054803b3b77ac */ /* 0x000ee20008000800 */
[----:B------:R-:W-:Y:S01]  /*0ff0*/  USHF.L.U32 UR28, UR58, 0xa, URZ ;  /* 0x0000000a3a1c7899 */ /* 0x000fe200080006ff */
[----:B-1----:R-:W-:Y:S01]  /*1000*/  I2FP.F32.U32 R3, UR19 ;  /* 0x0000001300037c45 */ /* 0x002fe20008201000 */
[----:B------:R-:W-:Y:S01]  /*1010*/  UMOV UR27, 0x5 ;  /* 0x00000005001b7882 */ /* 0x000fe20000000000 */
[----:B------:R-:W1:Y:S03]  /*1020*/  LDCU UR45, c[0x0][0xb24] ;  /* 0x00016480ff2d77ac */ /* 0x000e660008000800 */
[----:B--2---:R-:W-:Y:S01]  /*1030*/  FMUL R3, R3, UR5 ;  /* 0x0000000503037c20 */ /* 0x004fe20008400000 */
[----:B------:R-:W-:Y:S01]  /*1040*/  USEL UR5, UR33, 0xffff, !UP0 ;  /* 0x0000ffff21057887 */ /* 0x000fe2000c000000 */
[----:B----4-:R-:W-:Y:S01]  /*1050*/  I2FP.F32.U32 R2, UR7 ;  /* 0x0000000700027c45 */ /* 0x010fe20008201000 */
[----:B------:R-:W2:Y:S03]  /*1060*/  LDCU UR26, c[0x0][0xb30] ;  /* 0x00016600ff1a77ac */ /* 0x000ea60008000800 */
[----:B------:R-:W4:Y:S01]  /*1070*/  F2I.U32.TRUNC.NTZ R3, R3 ;  /* 0x0000000300037305 */ /* 0x000f22000020f000 */
[----:B---3--:R-:W-:Y:S01]  /*1080*/  FMUL R2, R2, UR4 ;  /* 0x0000000402027c20 */ /* 0x008fe20008400000 */
[----:B------:R-:W-:-:S02]  /*1090*/  ULOP3.LUT UR24, UR5, 0xffff, URZ, 0xc0, !UPT ;  /* 0x0000ffff05187892 */ /* 0x000fc4000f8ec0ff */
[----:B------:R-:W-:Y:S01]  /*10a0*/  UISETP.GE.AND UP2, UPT, UR18, 0x1, UPT ;  /* 0x000000011200788c */ /* 0x000fe2000bf46270 */
[----:B------:R-:W-:-:S03]  /*10b0*/  UMOV UR32, UR7 ;  /* 0x0000000700207c82 */ /* 0x000fc60008000000 */
[----:B------:R-:W3:Y:S01]  /*10c0*/  F2I.U32.TRUNC.NTZ R2, R2 ;  /* 0x0000000200027305 */ /* 0x000ee2000020f000 */
[----:B------:R-:W-:Y:S01]  /*10d0*/  UMOV UR20, UR19 ;  /* 0x0000001300147c82 */ /* 0x000fe20008000000 */
[----:B----4-:R-:W-:Y:S02]  /*10e0*/  R2UR UR4, R3 ;  /* 0x00000000030472ca */ /* 0x010fe400000e0000 */
[----:B------:R-:W-:Y:S02]  /*10f0*/  PRMT R3, RZ, 0x7610, R3 ;  /* 0x00007610ff037816 */ /* 0x000fe40000000003 */
[----:B---3--:R-:W-:Y:S02]  /*1100*/  R2UR UR6, R2 ;  /* 0x00000000020672ca */ /* 0x008fe400000e0000 */
[----:B------:R-:W-:-:S07]  /*1110*/  PRMT R2, RZ, 0x7610, R2 ;  /* 0x00007610ff027816 */ /* 0x000fce0000000002 */
[----:B------:R-:W-:-:S04]  /*1120*/  UIADD3 UR5, UPT, UPT, -UR4, URZ, URZ ;  /* 0x000000ff04057290 */ /* 0x000fc8000fffe1ff */
[----:B------:R-:W-:Y:S02]  /*1130*/  UIMAD UR5, UR8, UR5, UR19 ;  /* 0x00000005080572a4 */ /* 0x000fe4000f8e0213 */
[----:B------:R-:W-:-:S04]  /*1140*/  UIADD3 UR4, UPT, UPT, -UR6, URZ, URZ ;  /* 0x000000ff06047290 */ /* 0x000fc8000fffe1ff */
[----:B------:R-:W-:Y:S01]  /*1150*/  IMAD.U32 R88, RZ, RZ, UR5 ;  /* 0x00000005ff587e24 */ /* 0x000fe2000f8e00ff */
[----:B------:R-:W-:Y:S01]  /*1160*/  UIMAD UR59, UR59, UR4, UR7 ;  /* 0x000000043b3b72a4 */ /* 0x000fe2000f8e0207 */
[----:B-12---:R-:W-:Y:S11]  /*1170*/  BRA.U UP4, `(.L_x_17) ;  /* 0x0000000104407547 */ /* 0x006ff6000b800000 */
[----:B------:R-:W-:-:S13]  /*1180*/  R2UR UR4, R88 ;  /* 0x00000000580472ca */ /* 0x000fda00000e0000 */
[----:B------:R-:W-:Y:S02]  /*1190*/  UISETP.GT.U32.AND UP0, UPT, UR4, 0x1, UPT ;  /* 0x000000010400788c */ /* 0x000fe4000bf04070 */
[----:B------:R-:W-:Y:S02]  /*11a0*/  ULOP3.LUT UR4, UR4, 0xfffffffe, URZ, 0xc0, !UPT ;  /* 0xfffffffe04047892 */ /* 0x000fe4000f8ec0ff */
[----:B------:R-:W-:Y:S02]  /*11b0*/  UISETP.NE.AND UP1, UPT, UR59, URZ, UP0 ;  /* 0x000000ff3b00728c */ /* 0x000fe40008725270 */
[----:B------:R-:W-:Y:S02]  /*11c0*/  UISETP.NE.AND UP0, UPT, UR59, 0x1, UP0 ;  /* 0x000000013b00788c */ /* 0x000fe40008705270 */
[----:B------:R-:W-:Y:S02]  /*11d0*/  USEL UR7, URZ, 0x1, UP1 ;  /* 0x00000001ff077887 */ /* 0x000fe40008800000 */
[----:B------:R-:W-:-:S02]  /*11e0*/  USEL UR6, URZ, 0x4, UP0 ;  /* 0x00000004ff067887 */ /* 0x000fc40008000000 */
[----:B------:R-:W-:Y:S02]  /*11f0*/  USEL UR5, URZ, 0x2, UP1 ;  /* 0x00000002ff057887 */ /* 0x000fe40008800000 */
[----:B------:R-:W-:Y:S02]  /*1200*/  ULEA UR4, UR59, UR4, 0x1 ;  /* 0x000000043b047291 */ /* 0x000fe4000f8e08ff */
[----:B------:R-:W-:Y:S02]  /*1210*/  USEL UR8, URZ, 0x8, UP0 ;  /* 0x00000008ff087887 */ /* 0x000fe40008000000 */
[----:B------:R-:W-:-:S03]  /*1220*/  UIADD3 UR5, UPT, UPT, UR5, UR6, UR7 ;  /* 0x0000000605057290 */ /* 0x000fc6000fffe007 */
[----:B------:R-:W-:Y:S01]  /*1230*/  UMOV UR6, 0x3 ;  /* 0x0000000300067882 */ /* 0x000fe20000000000 */
[----:B------:R-:W-:Y:S02]  /*1240*/  UIADD3 UR5, UPT, UPT, UR5, UR8, URZ ;  /* 0x0000000805057290 */ /* 0x000fe4000fffe0ff */
[----:B------:R-:W-:-:S04]  /*1250*/  USHF.L.U32 UR4, UR6, UR4, URZ ;  /* 0x0000000406047299 */ /* 0x000fc800080006ff */
[----:B------:R-:W-:Y:S02]  /*1260*/  MOV R3, UR5 ;  /* 0x0000000500037c02 */ /* 0x000fe40008000f00 */
[----:B------:R-:W-:Y:S02]  /*1270*/  IMAD.U32 R2, RZ, RZ, UR4 ;  /* 0x00000004ff027e24 */ /* 0x000fe4000f8e00ff */
.L_x_17:
[----:B------:R-:W-:Y:S05]  /*1280*/  BRA.U !UP2, `(.L_x_18) ;  /* 0x000000010ad07547 */ /* 0x000fea000b800000 */
[----:B------:R-:W1:Y:S01]  /*1290*/  LDCU.128 UR20, c[0x0][0xb10] ;  /* 0x00016200ff1477ac */ /* 0x000e620008000c00 */
[----:B------:R-:W2:Y:S01]  /*12a0*/  LDCU UR12, c[0x0][0x370] ;  /* 0x00006e00ff0c77ac */ /* 0x000ea20008000800 */
[----:B------:R-:W3:Y:S01]  /*12b0*/  LDCU UR5, c[0x0][0x374] ;  /* 0x00006e80ff0577ac */ /* 0x000ee20008000800 */
[----:B------:R-:W4:Y:S01]  /*12c0*/  LDCU UR25, c[0x0][0xb0c] ;  /* 0x00016180ff1977ac */ /* 0x000f220008000800 */
[----:B------:R-:W4:Y:S01]  /*12d0*/  LDCU UR4, c[0x0][0xb20] ;  /* 0x00016400ff0477ac */ /* 0x000f220008000800 */
[----:B------:R-:W4:Y:S01]  /*12e0*/  LDCU.64 UR16, c[0x0][0xb28] ;  /* 0x00016500ff1077ac */ /* 0x000f220008000a00 */
[----:B-1----:R-:W-:Y:S02]  /*12f0*/  UISETP.NE.AND UP0, UPT, UR22, 0x1, UPT ;  /* 0x000000011600788c */ /* 0x002fe4000bf05270 */
[----:B---3--:R-:W-:Y:S02]  /*1300*/  UIMAD.WIDE.U32 UR6, UR5, UR23, URZ ;  /* 0x00000017050672a5 */ /* 0x008fe4000f8e00ff */
[----:B--2---:R-:W-:-:S02]  /*1310*/  UIMAD.WIDE.U32 UR8, UR12, UR20, URZ ;  /* 0x000000140c0872a5 */ /* 0x004fc4000f8e00ff */
[----:B----4-:R-:W-:Y:S02]  /*1320*/  UISETP.NE.AND UP1, UPT, UR25, 0x1, UPT ;  /* 0x000000011900788c */ /* 0x010fe4000bf25270 */
[----:B------:R-:W-:Y:S01]  /*1330*/  UISETP.NE.AND UP2, UPT, UR18, 0x1, UPT ;  /* 0x000000011200788c */ /* 0x000fe2000bf45270 */
[----:B------:R-:W-:Y:S02]  /*1340*/  UMOV UR6, UR7 ;  /* 0x0000000700067c82 */ /* 0x000fe40008000000 */
[----:B------:R-:W-:Y:S01]  /*1350*/  UMOV UR8, UR9 ;  /* 0x0000000900087c82 */ /* 0x000fe20008000000 */
[----:B------:R-:W-:Y:S02]  /*1360*/  @UP0 USHF.R.U32.HI UR5, URZ, UR4, UR6 ;  /* 0x00000004ff050299 */ /* 0x000fe40008011606 */
[----:B------:R-:W-:Y:S02]  /*1370*/  UIMAD.WIDE.U32 UR14, UR32, UR23, URZ ;  /* 0x00000017200e72a5 */ /* 0x000fe4000f8e00ff */
[----:B------:R-:W-:-:S02]  /*1380*/  UIMAD.WIDE.U32 UR6, UR5, UR16, URZ ;  /* 0x00000010050672a5 */ /* 0x000fc4000f8e00ff */
[----:B------:R-:W-:Y:S02]  /*1390*/  @UP1 USHF.R.U32.HI UR12, URZ, UR21, UR8 ;  /* 0x00000015ff0c1299 */ /* 0x000fe40008011608 */
[----:B------:R-:W-:Y:S02]  /*13a0*/  UIMAD.WIDE.U32 UR10, UR19, UR20, URZ ;  /* 0x00000014130a72a5 */ /* 0x000fe4000f8e00ff */
[----:B------:R-:W-:Y:S01]  /*13b0*/  UIMAD.WIDE.U32 UR8, UR12, UR16, URZ ;  /* 0x000000100c0872a5 */ /* 0x000fe2000f8e00ff */
[----:B------:R-:W-:Y:S01]  /*13c0*/  UMOV UR14, UR15 ;  /* 0x0000000f000e7c82 */ /* 0x000fe20008000000 */
[----:B------:R-:W-:Y:S01]  /*13d0*/  UMOV UR6, UR7 ;  /* 0x0000000700067c82 */ /* 0x000fe20008000000 */
[----:B------:R-:W-:Y:S02]  /*13e0*/  USHF.R.U32.HI UR14, URZ, UR4, UR14 ;  /* 0x00000004ff0e7299 */ /* 0x000fe4000801160e */
[----:B------:R-:W-:Y:S01]  /*13f0*/  @UP2 USHF.R.U32.HI UR5, URZ, UR17, UR6 ;  /* 0x00000011ff052299 */ /* 0x000fe20008011606 */
[----:B------:R-:W-:-:S02]  /*1400*/  UMOV UR10, UR11 ;  /* 0x0000000b000a7c82 */ /* 0x000fc40008000000 */
[----:B------:R-:W-:Y:S01]  /*1410*/  UMOV UR6, UR9 ;  /* 0x0000000900067c82 */ /* 0x000fe20008000000 */
[----:B------:R-:W-:Y:S02]  /*1420*/  USHF.R.U32.HI UR10, URZ, UR21, UR10 ;  /* 0x00000015ff0a7299 */ /* 0x000fe4000801160a */
[----:B------:R-:W-:Y:S02]  /*1430*/  @UP2 USHF.R.U32.HI UR12, URZ, UR17, UR6 ;  /* 0x00000011ff0c2299 */ /* 0x000fe40008011606 */
[----:B------:R-:W-:Y:S02]  /*1440*/  USEL UR4, UR32, UR14, !UP0 ;  /* 0x0000000e20047287 */ /* 0x000fe4000c000000 */
[----:B------:R-:W-:Y:S02]  /*1450*/  UIMAD UR6, UR5, UR18, URZ ;  /* 0x00000012050672a4 */ /* 0x000fe4000f8e02ff */
[----:B------:R-:W-:Y:S02]  /*1460*/  USEL UR5, UR19, UR10, !UP1 ;  /* 0x0000000a13057287 */ /* 0x000fe4000c800000 */
[----:B------:R-:W-:-:S02]  /*1470*/  UIMAD UR8, UR12, UR18, URZ ;  /* 0x000000120c0872a4 */ /* 0x000fc4000f8e02ff */
[----:B------:R-:W-:Y:S02]  /*1480*/  UISETP.GE.AND UP0, UPT, UR4, UR6, UPT ;  /* 0x000000060400728c */ /* 0x000fe4000bf06270 */
[----:B------:R-:W-:Y:S02]  /*1490*/  UIMAD.WIDE.U32 UR6, UR4, UR16, URZ ;  /* 0x00000010040672a5 */ /* 0x000fe4000f8e00ff */
[----:B------:R-:W-:Y:S02]  /*14a0*/  UISETP.GE.OR UP0, UPT, UR5, UR8, UP0 ;  /* 0x000000080500728c */ /* 0x000fe40008706670 */
[----:B------:R-:W-:Y:S02]  /*14b0*/  UIMAD.WIDE.U32 UR8, UR5, UR16, URZ ;  /* 0x00000010050872a5 */ /* 0x000fe4000f8e00ff */
[----:B------:R-:W-:Y:S02]  /*14c0*/  USHF.R.U32.HI UR7, URZ, UR17, UR7 ;  /* 0x00000011ff077299 */ /* 0x000fe40008011607 */
[----:B------:R-:W-:-:S02]  /*14d0*/  UIADD3 UR10, UPT, UPT, -UR4, URZ, URZ ;  /* 0x000000ff040a7290 */ /* 0x000fc4000fffe1ff */
[----:B------:R-:W-:Y:S02]  /*14e0*/  USEL UR7, UR4, UR7, !UP2 ;  /* 0x0000000704077287 */ /* 0x000fe4000d000000 */
[----:B------:R-:W-:Y:S01]  /*14f0*/  UIADD3 UR20, UPT, UPT, -UR5, URZ, URZ ;  /* 0x000000ff05147290 */ /* 0x000fe2000fffe1ff */
[----:B------:R-:W-:Y:S01]  /*1500*/  @!UP0 UMOV UR6, UR9 ;  /* 0x0000000900068c82 */ /* 0x000fe20008000000 */
[----:B------:R-:W-:Y:S02]  /*1510*/  UIADD3 UR8, UPT, UPT, -UR7, URZ, URZ ;  /* 0x000000ff07087290 */ /* 0x000fe4000fffe1ff */
[----:B------:R-:W-:Y:S02]  /*1520*/  @!UP0 USHF.R.U32.HI UR6, URZ, UR17, UR6 ;  /* 0x00000011ff068299 */ /* 0x000fe40008011606 */
[----:B------:R-:W-:Y:S02]  /*1530*/  UIMAD UR8, UR18, UR8, UR4 ;  /* 0x00000008120872a4 */ /* 0x000fe4000f8e0204 */
[----:B------:R-:W-:-:S02]  /*1540*/  @!UP0 USEL UR6, UR5, UR6, !UP2 ;  /* 0x0000000605068287 */ /* 0x000fc4000d000000 */
[----:B------:R-:W-:Y:S02]  /*1550*/  UIMAD UR32, UR22, UR10, UR32 ;  /* 0x0000000a162072a4 */ /* 0x000fe4000f8e0220 */
[----:B------:R-:W-:Y:S02]  /*1560*/  @!UP0 UIADD3 UR7, UPT, UPT, UR7, -UR6, URZ ;  /* 0x8000000607078290 */ /* 0x000fe4000fffe0ff */
[----:B------:R-:W-:Y:S02]  /*1570*/  @!UP0 UIMAD UR6, UR8, UR12, UR6 ;  /* 0x0000000c080682a4 */ /* 0x000fe4000f8e0206 */
[----:B------:R-:W-:Y:S02]  /*1580*/  @!UP0 UIMAD UR4, UR7, UR18, UR5 ;  /* 0x00000012070482a4 */ /* 0x000fe4000f8e0205 */
[----:B------:R-:W-:Y:S02]  /*1590*/  UIMAD UR20, UR25, UR20, UR19 ;  /* 0x00000014191472a4 */ /* 0x000fe4000f8e0213 */
[----:B------:R-:W-:Y:S01]  /*15a0*/  UIMAD UR32, UR4, UR22, UR32 ;  /* 0x00000016042072a4 */ /* 0x000fe2000f8e0220 */
[----:B------:R-:W-:-:S02]  /*15b0*/  @!UP0 UMOV UR5, UR6 ;  /* 0x0000000600058c82 */ /* 0x000fc40008000000 */
[----:B------:R-:W-:-:S12]  /*15c0*/  UIMAD UR20, UR5, UR25, UR20 ;  /* 0x00000019051472a4 */ /* 0x000fd8000f8e0214 */
.L_x_18:
[----:B------:R-:W-:Y:S02]  /*15d0*/  UISETP.NE.AND UP1, UPT, UR26, 0x1, UPT ;  /* 0x000000011a00788c */ /* 0x000fe4000bf25270 */
[----:B------:R-:W-:Y:S02]  /*15e0*/  UISETP.NE.AND UP0, UPT, UR13, 0x2, UPT ;  /* 0x000000020d00788c */ /* 0x000fe4000bf05270 */
[----:B------:R-:W-:Y:S02]  /*15f0*/  ULOP3.LUT UR28, UR28, 0x800, URZ, 0xc0, !UPT ;  /* 0x000008001c1c7892 */ /* 0x000fe4000f8ec0ff */
[----:B------:R-:W-:-:S03]  /*1600*/  USHF.L.U32 UR24, UR27, UR24, URZ ;  /* 0x000000181b187299 */ /* 0x000fc600080006ff */
[----:B------:R-:W-:Y:S09]  /*1610*/  BRA.U UP1, `(.L_x_19) ;  /* 0x0000000101447547 */ /* 0x000ff2000b800000 */
[----:B------:R-:W1:Y:S01]  /*1620*/  LDCU.128 UR8, c[0x0][0xb10] ;  /* 0x00016200ff0877ac */ /* 0x000e620008000c00 */
[----:B------:R-:W2:Y:S01]  /*1630*/  LDCU UR12, c[0x0][0xb0c] ;  /* 0x00016180ff0c77ac */ /* 0x000ea20008000800 */
[----:B------:R-:W3:Y:S01]  /*1640*/  LDCU UR14, c[0x0][0xb20] ;  /* 0x00016400ff0e77ac */ /* 0x000ee20008000800 */
[----:B-1----:R-:W-:Y:S02]  /*1650*/  UIMAD.WIDE.U32 UR6, UR20, UR8, URZ ;  /* 0x00000008140672a5 */ /* 0x002fe4000f8e00ff */
[----:B------:R-:W-:Y:S02]  /*1660*/  UIMAD.WIDE.U32 UR4, UR32, UR11, URZ ;  /* 0x0000000b200472a5 */ /* 0x000fe4000f8e00ff */
[----:B--2---:R-:W-:Y:S02]  /*1670*/  UISETP.NE.AND UP2, UPT, UR12, 0x1, UPT ;  /* 0x000000010c00788c */ /* 0x004fe4000bf45270 */
[----:B------:R-:W-:Y:S01]  /*1680*/  UISETP.NE.AND UP1, UPT, UR10, 0x1, UPT ;  /* 0x000000010a00788c */ /* 0x000fe2000bf25270 */
[----:B------:R-:W-:-:S02]  /*1690*/  UMOV UR6, UR7 ;  /* 0x0000000700067c82 */ /* 0x000fc40008000000 */
[----:B------:R-:W-:Y:S01]  /*16a0*/  UMOV UR4, UR5 ;  /* 0x0000000500047c82 */ /* 0x000fe20008000000 */
[----:B------:R-:W-:Y:S02]  /*16b0*/  USHF.R.U32.HI UR6, URZ, UR9, UR6 ;  /* 0x00000009ff067299 */ /* 0x000fe40008011606 */
[----:B---3--:R-:W-:Y:S02]  /*16c0*/  USHF.R.U32.HI UR4, URZ, UR14, UR4 ;  /* 0x0000000eff047299 */ /* 0x008fe40008011604 */
[----:B------:R-:W-:Y:S02]  /*16d0*/  USEL UR5, UR20, UR6, !UP2 ;  /* 0x0000000614057287 */ /* 0x000fe4000d000000 */
[----:B------:R-:W-:-:S04]  /*16e0*/  USEL UR4, UR32, UR4, !UP1 ;  /* 0x0000000420047287 */ /* 0x000fc8000c800000 */
[----:B------:R-:W-:Y:S02]  /*16f0*/  UIADD3 UR6, UPT, UPT, -UR4, UR5, URZ ;  /* 0x0000000504067290 */ /* 0x000fe4000fffe1ff */
[----:B------:R-:W-:Y:S02]  /*1700*/  UIADD3 UR4, UPT, UPT, UR4, -UR5, URZ ;  /* 0x8000000504047290 */ /* 0x000fe4000fffe0ff */
[----:B------:R-:W-:Y:S02]  /*1710*/  UIMAD UR32, UR6, UR10, UR32 ;  /* 0x0000000a062072a4 */ /* 0x000fe4000f8e0220 */
[----:B------:R-:W-:-:S12]  /*1720*/  UIMAD UR20, UR4, UR12, UR20 ;  /* 0x0000000c041472a4 */ /* 0x000fd8000f8e0214 */
.L_x_19:
[----:B------:R-:W-:Y:S05]  /*1730*/  BRA.U !UP5, `(.L_x_20) ;  /* 0x000000010d0c7547 */ /* 0x000fea000b800000 */
[----:B------:R-:W-:Y:S01]  /*1740*/  UCGABAR_WAIT ;  /* 0x0000000000007dc7 */ /* 0x000fe20008000000 */
[----:B------:R-:W-:Y:S01]  /*1750*/  CCTL.IVALL ;  /* 0x00000000ff00798f */ /* 0x000fe20002000000 */
[----:B------:R-:W-:Y:S05]  /*1760*/  BRA `(.L_x_21) ;  /* 0x0000000000047947 */ /* 0x000fea0003800000 */
.L_x_20:
[----:B------:R-:W-:Y:S06]  /*1770*/  BAR.SYNC.DEFER_BLOCKING 0x0 ;  /* 0x0000000000007b1d */ /* 0x000fec0000010000 */
.L_x_21:
[----:B------:R-:W-:Y:S05]  /*1780*/  BRA.U UP0, `(.L_x_22) ;  /* 0x0000001100dc7547 */ /* 0x000fea000b800000 */
[----:B------:R-:W1:Y:S01]  /*1790*/  LDCU UR6, c[0x0][0x38c] ;  /* 0x00007180ff0677ac */ /* 0x000e620008000800 */
[----:B------:R-:W-:Y:S01]  /*17a0*/  PLOP3.LUT P1, PT, PT, PT, UP3, 0x80, 0x8 ;  /* 0x000000000008781c */ /* 0x000fe20003f2f038 */
[----:B------:R-:W-:Y:S01]  /*17b0*/  IMAD.MOV.U32 R12, RZ, RZ, 0x1 ;  /* 0x00000001ff0c7424 */ /* 0x000fe200078e00ff */
[----:B------:R-:W-:Y:S01]  /*17c0*/  ISETP.NE.AND P2, PT, R0, RZ, P3 ;  /* 0x000000ff0000720c */ /* 0x000fe20001f45270 */
[----:B------:R-:W-:Y:S01]  /*17d0*/  USHF.L.U32 UR7, UR19, 0x6, URZ ;  /* 0x0000000613077899 */ /* 0x000fe200080006ff */
[----:B------:R-:W-:Y:S01]  /*17e0*/  PLOP3.LUT P1, PT, P1, PT, PT, 0x8, 0x80 ;  /* 0x000000000080781c */ /* 0x000fe20000f2e170 */
[----:B------:R-:W-:Y:S01]  /*17f0*/  UMOV UR8, 0x400 ;  /* 0x0000040000087882 */ /* 0x000fe20000000000 */
[----:B------:R-:W-:Y:S01]  /*1800*/  UISETP.NE.AND UP1, UPT, UR13, URZ, UPT ;  /* 0x000000ff0d00728c */ /* 0x000fe2000bf25270 */
[----:B------:R-:W-:Y:S01]  /*1810*/  CS2R R10, SRZ ;  /* 0x00000000000a7805 */ /* 0x000fe2000001ff00 */
[----:B------:R-:W-:Y:S01]  /*1820*/  USHF.L.U32 UR46, UR19, 0x7, URZ ;  /* 0x00000007132e7899 */ /* 0x000fe200080006ff */
[----:B------:R-:W-:Y:S01]  /*1830*/  IMAD.MOV.U32 R9, RZ, RZ, RZ ;  /* 0x000000ffff097224 */ /* 0x000fe200078e00ff */
[----:B------:R-:W-:Y:S01]  /*1840*/  ULEA UR13, UR58, UR8, 0x18 ;  /* 0x000000083a0d7291 */ /* 0x000fe2000f8ec0ff */
[----:B------:R-:W-:Y:S01]  /*1850*/  IMAD.MOV.U32 R8, RZ, RZ, 0x1 ;  /* 0x00000001ff087424 */ /* 0x000fe200078e00ff */
[----:B------:R-:W2:Y:S01]  /*1860*/  LDCU UR39, c[0x0][0x370] ;  /* 0x00006e00ff2777ac */ /* 0x000ea20008000800 */
[----:B------:R-:W3:Y:S01]  /*1870*/  LDCU.64 UR26, c[0x0][0x348] ;  /* 0x00006900ff1a77ac */ /* 0x000ee20008000a00 */
[----:B-1----:R-:W-:-:S02]  /*1880*/  UIADD3 UR5, UPT, UPT, UR6, 0x3f, URZ ;  /* 0x0000003f06057890 */ /* 0x002fc4000fffe0ff */
[----:B------:R-:W-:Y:S02]  /*1890*/  UIADD3 UR47, UPT, UPT, UR6, 0x7e, URZ ;  /* 0x0000007e062f7890 */ /* 0x000fe4000fffe0ff */
[----:B------:R-:W-:Y:S01]  /*18a0*/  USHF.R.S32.HI UR4, URZ, 0x1f, UR5 ;  /* 0x0000001fff047899 */ /* 0x000fe20008011405 */
[----:B------:R-:W1:Y:S03]  /*18b0*/  LDCU UR38, c[0x0][0x374] ;  /* 0x00006e80ff2677ac */ /* 0x000e660008000800 */
[----:B------:R-:W-:Y:S02]  /*18c0*/  ULEA.HI UR4, UR4, UR5, URZ, 0x6 ;  /* 0x0000000504047291 */ /* 0x000fe4000f8f30ff */
[----:B------:R-:W-:Y:S02]  /*18d0*/  UIADD3 UR5, UPT, UPT, UR6, -0x1, URZ ;  /* 0xffffffff06057890 */ /* 0x000fe4000fffe0ff */
[----:B------:R-:W-:-:S02]  /*18e0*/  USHF.R.S32.HI UR41, URZ, 0x6, UR4 ;  /* 0x00000006ff297899 */ /* 0x000fc40008011404 */
[----:B------:R-:W-:Y:S02]  /*18f0*/  UISETP.GE.U32.AND UP2, UPT, UR5, -0x7f, UPT ;  /* 0xffffff810500788c */ /* 0x000fe4000bf46070 */
[----:B------:R-:W-:Y:S02]  /*1900*/  UISETP.LT.U32.AND UP0, UPT, UR41, 0x4, UPT ;  /* 0x000000042900788c */ /* 0x000fe4000bf01070 */
[----:B------:R-:W-:Y:S02]  /*1910*/  ULOP3.LUT UR5, UR7, 0x40, URZ, 0xc0, !UPT ;  /* 0x0000004007057892 */ /* 0x000fe4000f8ec0ff */
[----:B------:R-:W-:Y:S02]  /*1920*/  USEL UR40, UR41, 0x4, UP0 ;  /* 0x0000000429287887 */ /* 0x000fe40008000000 */
[----:B------:R-:W-:Y:S02]  /*1930*/  ULOP3.LUT UR46, UR46, 0x80, URZ, 0xc0, !UPT ;  /* 0x000000802e2e7892 */ /* 0x000fe4000f8ec0ff */
[----:B------:R-:W-:-:S02]  /*1940*/  UIADD3 UR4, UPT, UPT, UR40, -0x1, URZ ;  /* 0xffffffff28047890 */ /* 0x000fc4000fffe0ff */
[----:B------:R-:W-:Y:S02]  /*1950*/  @UP2 UIADD3 UR4, UPT, UPT, UR40, URZ, URZ ;  /* 0x000000ff28042290 */ /* 0x000fe4000fffe0ff */
[----:B------:R-:W-:Y:S02]  /*1960*/  USEL UR21, UR53, 0x2, UP1 ;  /* 0x0000000235157887 */ /* 0x000fe40008800000 */
[----:B------:R-:W-:Y:S02]  /*1970*/  UIADD3 UR30, UPT, UPT, UR13, 0x6300, UR28 ;  /* 0x000063000d1e7890 */ /* 0x000fe4000fffe01c */
[----:B------:R-:W-:Y:S02]  /*1980*/  ULEA.HI UR43, UR28, UR5, URZ, 0x1a ;  /* 0x000000051c2b7291 */ /* 0x000fe4000f8fd0ff */
[----:B------:R-:W-:Y:S02]  /*1990*/  UIADD3 UR44, UPT, UPT, UR41, -UR40, URZ ;  /* 0x80000028292c7290 */ /* 0x000fe4000fffe0ff */
[----:B------:R-:W-:-:S02]  /*19a0*/  UIADD3 UR29, UPT, UPT, UR4, 0x1, URZ ;  /* 0x00000001041d7890 */ /* 0x000fc4000fffe0ff */
[----:B------:R-:W-:Y:S01]  /*19b0*/  UIADD3 UR42, UPT, UPT, -UR4, URZ, URZ ;  /* 0x000000ff042a7290 */ /* 0x000fe2000fffe1ff */
[----:B-123--:R-:W-:-:S11]  /*19c0*/  UMOV UR6, URZ ;  /* 0x000000ff00067c82 */ /* 0x00efd60008000000 */
.L_x_42:
[----:B------:R-:W-:-:S09]  /*19d0*/  UISETP.NE.AND UP0, UPT, UR58, URZ, UPT ;  /* 0x000000ff3a00728c */ /* 0x000fd2000bf05270 */
[----:B-1----:R-:W-:Y:S05]  /*19e0*/  BRA.U UP0, `(.L_x_23) ;  /* 0x0000000100287547 */ /* 0x002fea000b800000 */
[----:B------:R-:W-:Y:S02]  /*19f0*/  LEA R0, R9, UR13, 0x3 ;  /* 0x0000000d09007c11 */ /* 0x000fe4000f8e18ff */
[----:B------:R-:W-:-:S04]  /*1a00*/  SHF.L.U32 R3, R8, 0x1f, RZ ;  /* 0x0000001f08037819 */ /* 0x000fc800000006ff */
[----:B------:R-:W1:Y:S02]  /*1a10*/  SYNCS.PHASECHK.TRANS64.TRYWAIT P0, [R0+URZ+0x100], R3 ;  /* 0x00010003000075a7 */ /* 0x000e6400080011ff */
[----:B-1----:R-:W-:Y:S05]  /*1a20*/  @!P0 BRA `(.L_x_24) ;  /* 0x0000008000f48947 */ /* 0x002fea0003800000 */
.L_x_143:
[----:B------:R2:W-:Y:S01]  /*1a30*/  SYNCS.ARRIVE.TRANS64.A1T0 RZ, [R0+URZ+0xf0], RZ ;  /* 0x0000f0ff00ff79a7 */ /* 0x0005e200081000ff */
[----:B------:R-:W-:-:S05]  /*1a40*/  VIADD R9, R9, 0x1 ;  /* 0x0000000109097836 */ /* 0x000fca0000000000 */
[----:B------:R-:W-:-:S04]  /*1a50*/  ISETP.NE.AND P0, PT, R9, 0x2, PT ;  /* 0x000000020900780c */ /* 0x000fc80003f05270 */
[----:B-1----:R-:W-:Y:S02]  /*1a60*/  SEL R3, RZ, 0x1, P0 ;  /* 0x00000001ff037807 */ /* 0x002fe40000000000 */
[----:B------:R-:W-:Y:S02]  /*1a70*/  SEL R9, R9, RZ, P0 ;  /* 0x000000ff09097207 */ /* 0x000fe40000000000 */
[----:B------:R-:W-:-:S07]  /*1a80*/  LOP3.LUT R8, R8, R3, RZ, 0x3c, !PT ;  /* 0x0000000308087212 */ /* 0x000fce00078e3cff */
.L_x_23:
[----:B------:R-:W-:Y:S01]  /*1a90*/  ULEA UR4, UR6, UR13, 0x3 ;  /* 0x0000000d06047291 */ /* 0x000fe2000f8e18ff */
[----:B--2---:R-:W-:Y:S01]  /*1aa0*/  SHF.L.U32 R0, R12, 0x1f, RZ ;  /* 0x0000001f0c007819 */ /* 0x004fe200000006ff */
[----:B------:R-:W-:Y:S02]  /*1ab0*/  UISETP.GE.U32.AND UP0, UPT, UR47, 0x7f, UPT ;  /* 0x0000007f2f00788c */ /* 0x000fe4000bf06070 */
[----:B------:R-:W-:Y:S01]  /*1ac0*/  ULEA UR11, UR32, UR46, 0x8 ;  /* 0x0000002e200b7291 */ /* 0x000fe2000f8e40ff */
[----:B------:R-:W-:-:S04]  /*1ad0*/  UMOV UR7, URZ ;  /* 0x000000ff00077c82 */ /* 0x000fc80008000000 */
[----:B------:R1:W2:Y:S01]  /*1ae0*/  SYNCS.PHASECHK.TRANS64.TRYWAIT P0, [UR4+0x20], R0 ;  /* 0x00002000ff0075a7 */ /* 0x0002a20008001104 */
[----:B------:R-:W-:-:S04]  /*1af0*/  ULEA.HI UR4, UR20, UR20, URZ, 0x1 ;  /* 0x0000001414047291 */ /* 0x000fc8000f8f08ff */
[----:B------:R-:W-:-:S04]  /*1b00*/  USHF.L.U32 UR4, UR4, 0x6, URZ ;  /* 0x0000000604047899 */ /* 0x000fc800080006ff */
[----:B------:R-:W-:-:S04]  /*1b10*/  ULOP3.LUT UR35, UR4, 0xffffff80, URZ, 0xc0, !UPT ;  /* 0xffffff8004237892 */ /* 0x000fc8000f8ec0ff */
[----:B------:R-:W-:Y:S01]  /*1b20*/  UIADD3 UR35, UPT, UPT, UR43, UR35, URZ ;  /* 0x000000232b237290 */ /* 0x000fe2000fffe0ff */
[----:B------:R-:W-:Y:S11]  /*1b30*/  BRA.U !UP0, `(.L_x_25) ;  /* 0x0000000108c47547 */ /* 0x000ff6000b800000 */
[----:B------:R-:W-:Y:S01]  /*1b40*/  UMOV UR16, UR42 ;  /* 0x0000002a00107c82 */ /* 0x000fe20008000000 */
[----:B------:R-:W-:Y:S01]  /*1b50*/  UMOV UR4, UR6 ;  /* 0x0000000600047c82 */ /* 0x000fe20008000000 */
[----:B------:R-:W-:-:S05]  /*1b60*/  UMOV UR34, URZ ;  /* 0x000000ff00227c82 */ /* 0x000fca0008000000 */
.L_x_31:
[----:B------:R-:W-:Y:S01]  /*1b70*/  ULEA UR33, UR4, UR13, 0x3 ;  /* 0x0000000d04217291 */ /* 0x000fe2000f8e18ff */
[----:B------:R-:W-:Y:S01]  /*1b80*/  @P3 MOV R2, 0x6000 ;  /* 0x0000600000023802 */ /* 0x000fe20000000f00 */
[----:B--234-:R-:W-:Y:S10]  /*1b90*/  @P0 BRA `(.L_x_26) ;  /* 0x00000000000c0947 */ /* 0x01cff40003800000 */
[----:B------:R-:W-:-:S04]  /*1ba0*/  SHF.L.U32 R3, R12, 0x1f, RZ ;  /* 0x0000001f0c037819 */ /* 0x000fc800000006ff */
[----:B------:R-:W2:Y:S02]  /*1bb0*/  SYNCS.PHASECHK.TRANS64.TRYWAIT P0, [UR33+0x20], R3 ;  /* 0x00002003ff0075a7 */ /* 0x000ea40008001121 */
[----:B--2---:R-:W-:Y:S05]  /*1bc0*/  @!P0 BRA `(.L_x_27) ;  /* 0x0000008000a08947 */ /* 0x004fea0003800000 */
.L_x_26:
[----:B------:R2:W-:Y:S01]  /*1bd0*/  @P3 SYNCS.ARRIVE.TRANS64 RZ, [UR33], R2 ;  /* 0x00000002ffff39a7 */ /* 0x0005e20008000021 */
[----:B------:R-:W-:Y:S02]  /*1be0*/  ULOP3.LUT UR5, UR21, 0x2, URZ, 0xfc, !UPT ;  /* 0x0000000215057892 */ /* 0x000fe4000f8efcff */
[----:B------:R-:W-:Y:S02]  /*1bf0*/  UIADD3 UR16, UPT, UPT, UR16, 0x1, URZ ;  /* 0x0000000110107890 */ /* 0x000fe4000fffe0ff */
[----:B------:R-:W-:Y:S02]  /*1c00*/  UISETP.NE.AND UP0, UPT, UR5, 0x2, UPT ;  /* 0x000000020500788c */ /* 0x000fe4000bf05270 */
[----:B------:R-:W-:-:S07]  /*1c10*/  UISETP.NE.AND UP2, UPT, UR16, 0x1, UPT ;  /* 0x000000011000788c */ /* 0x000fce000bf45270 */
[----:B------:R-:W-:Y:S05]  /*1c20*/  BRA.U UP0, `(.L_x_28) ;  /* 0x0000000100047547 */ /* 0x000fea000b800000 */
[----:B------:R-:W-:Y:S05]  /*1c30*/  BPT.TRAP 0x1 ;  /* 0x000000040000795c */ /* 0x000fea0000300000 */
.L_x_28:
[----:B------:R-:W-:Y:S04]  /*1c40*/  BSSY.RECONVERGENT B0, `(.L_x_29) ;  /* 0x0000003000007945 */ /* 0x000fe80003800200 */
[----:B------:R-:W-:Y:S05]  /*1c50*/  @!P2 BRA `(.L_x_30) ;  /* 0x000000000004a947 */ /* 0x000fea0003800000 */
[----:B------:R-:W-:Y:S05]  /*1c60*/  BPT.TRAP 0x1 ;  /* 0x000000040000795c */ /* 0x000fea0000300000 */
.L_x_30:
[----:B------:R-:W-:Y:S05]  /*1c70*/  BSYNC.RECONVERGENT B0 ;  /* 0x0000000000007941 */ /* 0x000fea0003800200 */
.L_x_29:
[----:B------:R-:W-:Y:S02]  /*1c80*/  UIADD3 UR5, UPT, UPT, UR4, 0x1, URZ ;  /* 0x0000000104057890 */ /* 0x000fe4000fffe0ff */
[----:B------:R-:W-:Y:S02]  /*1c90*/  ULEA UR32, UR4, UR28, 0xc ;  /* 0x0000001c04207291 */ /* 0x000fe4000f8e60ff */
[----:B------:R-:W-:Y:S02]  /*1ca0*/  UISETP.NE.AND UP0, UPT, UR5, 0x4, UPT ;  /* 0x000000040500788c */ /* 0x000fe4000bf05270 */
[----:B------:R-:W-:Y:S02]  /*1cb0*/  UIADD3 UR14, UP1, UPT, UR26, 0x80, URZ ;  /* 0x000000801a0e7890 */ /* 0x000fe4000ff3e0ff */
[----:B------:R-:W-:Y:S02]  /*1cc0*/  USEL UR7, URZ, 0x1, UP0 ;  /* 0x00000001ff077887 */ /* 0x000fe40008000000 */
[----:B------:R-:W-:-:S02]  /*1cd0*/  USEL UR6, UR5, URZ, UP0 ;  /* 0x000000ff05067287 */ /* 0x000fc40008000000 */
[----:B------:R-:W-:Y:S02]  /*1ce0*/  ULEA UR8, UR4, UR13, 0xd ;  /* 0x0000000d04087291 */ /* 0x000fe4000f8e68ff */
[----:B------:R-:W-:Y:S01]  /*1cf0*/  ULEA UR5, UR6, UR13, 0x3 ;  /* 0x0000000d06057291 */ /* 0x000fe2000f8e18ff */
[----:B------:R-:W-:Y:S01]  /*1d00*/  LOP3.LUT R12, R12, UR7, RZ, 0x3c, !PT ;  /* 0x000000070c0c7c12 */ /* 0x000fe2000f8e3cff */
[----:B------:R-:W-:Y:S02]  /*1d10*/  UIADD3 UR4, UP0, UPT, UR26, 0x180, URZ ;  /* 0x000001801a047890 */ /* 0x000fe4000ff1e0ff */
[----:B------:R-:W-:Y:S01]  /*1d20*/  ULOP3.LUT UR33, UR33, 0xfefffff8, URZ, 0xc0, !UPT ;  /* 0xfefffff821217892 */ /* 0x000fe2000f8ec0ff */
[----:B-1----:R-:W-:Y:S01]  /*1d30*/  SHF.L.U32 R0, R12, 0x1f, RZ ;  /* 0x0000001f0c007819 */ /* 0x002fe200000006ff */
[----:B------:R-:W-:Y:S02]  /*1d40*/  UIADD3.X UR15, UPT, UPT, URZ, UR27, URZ, UP1, !UPT ;  /* 0x0000001bff0f7290 */ /* 0x000fe40008ffe4ff */
[----:B------:R-:W-:Y:S01]  /*1d50*/  UIADD3 UR32, UPT, UPT, UR13, 0x6300, UR32 ;  /* 0x000063000d207890 */ /* 0x000fe2000fffe020 */
[----:B------:R3:W4:Y:S01]  /*1d60*/  SYNCS.PHASECHK.TRANS64.TRYWAIT P0, [UR5+0x20], R0 ;  /* 0x00002000ff0075a7 */ /* 0x0007220008001105 */
[----:B------:R-:W-:-:S02]  /*1d70*/  UPRMT UR7, URZ, 0x5410, UR24 ;  /* 0x00005410ff077896 */ /* 0x000fc40008000018 */
[----:B------:R-:W-:Y:S02]  /*1d80*/  UIADD3 UR8, UPT, UPT, UR8, 0xa300, URZ ;  /* 0x0000a30008087890 */ /* 0x000fe4000fffe0ff */
[----:B------:R-:W-:Y:S01]  /*1d90*/  UIADD3.X UR5, UPT, UPT, URZ, UR27, URZ, UP0, !UPT ;  /* 0x0000001bff057290 */ /* 0x000fe200087fe4ff */
[----:B------:R-:W-:Y:S01]  /*1da0*/  UMOV UR18, 0x0 ;  /* 0x0000000000127882 */ /* 0x000fe20000000000 */
[----:B------:R-:W-:Y:S01]  /*1db0*/  UMOV UR19, 0x10000000 ;  /* 0x1000000000137882 */ /* 0x000fe20000000000 */
[----:B------:R-:W-:Y:S01]  /*1dc0*/  UMOV UR10, UR34 ;  /* 0x00000022000a7c82 */ /* 0x000fe20008000000 */
[----:B------:R-:W-:Y:S01]  /*1dd0*/  UMOV UR12, UR36 ;  /* 0x00000024000c7c82 */ /* 0x000fe20008000000 */
[----:B------:R-:W-:Y:S01]  /*1de0*/  UMOV UR9, UR33 ;  /* 0x0000002100097c82 */ /* 0x000fe20008000000 */
[----:B------:R1:W-:Y:S03]  /*1df0*/  UTMALDG.3D.MULTICAST.2CTA [UR32], [UR14], UR7, desc[UR18] ;  /* 0x000012200e0073b4 */ /* 0x0003e60008211807 */
[----:B------:R2:W-:Y:S01]  /*1e00*/  UTMALDG.3D.2CTA [UR8], [UR4], desc[UR18] ;  /* 0x00001208040075b4 */ /* 0x0005e20008211000 */
[----:B-1----:R-:W-:Y:S01]  /*1e10*/  UIADD3 UR34, UPT, UPT, UR34, 0x40, URZ ;  /* 0x0000004022227890 */ /* 0x002fe2000fffe0ff */
[----:B------:R-:W-:Y:S01]  /*1e20*/  UMOV UR7, UR29 ;  /* 0x0000001d00077c82 */ /* 0x000fe20008000000 */
[----:B--2---:R-:W-:Y:S01]  /*1e30*/  UMOV UR4, UR6 ;  /* 0x0000000600047c82 */ /* 0x004fe20008000000 */
[----:B------:R-:W-:Y:S09]  /*1e40*/  BRA.U UP2, `(.L_x_31) ;  /* 0xfffffffd02487547 */ /* 0x000ff2000b83ffff */
.L_x_25:
[----:B------:R-:W-:Y:S01]  /*1e50*/  ULEA UR4, UR6, UR13, 0x3 ;  /* 0x0000000d06047291 */ /* 0x000fe2000f8e18ff */
[----:B-1-3--:R-:W-:Y:S01]  /*1e60*/  SHF.L.U32 R0, R12, 0x1f, RZ ;  /* 0x0000001f0c007819 */ /* 0x00afe200000006ff */
[----:B------:R-:W-:Y:S01]  /*1e70*/  @!P1 SYNCS.ARRIVE.TRANS64.A1T0 RZ, [UR13+0x88], RZ ;  /* 0x000088ffffff99a7 */ /* 0x000fe2000810000d */
[----:B------:R-:W-:-:S06]  /*1e80*/  UISETP.GT.AND UP0, UPT, UR41, UR40, UPT ;  /* 0x000000282900728c */ /* 0x000fcc000bf04270 */
[----:B--2-4-:R1:W2:Y:S03]  /*1e90*/  SYNCS.PHASECHK.TRANS64.TRYWAIT P0, [UR4+0x20], R0 ;  /* 0x00002000ff0075a7 */ /* 0x0142a60008001104 */
[----:B------:R-:W-:Y:S05]  /*1ea0*/  BRA.U !UP0, `(.L_x_32) ;  /* 0x0000000108c07547 */ /* 0x000fea000b800000 */
[----:B------:R-:W-:Y:S01]  /*1eb0*/  UIADD3 UR25, UPT, UPT, UR44, UR7, URZ ;  /* 0x000000072c197290 */ /* 0x000fe2000fffe0ff */
[----:B------:R-:W-:-:S11]  /*1ec0*/  UMOV UR4, UR6 ;  /* 0x0000000600047c82 */ /* 0x000fd60008000000 */
.L_x_38:
[----:B------:R-:W-:Y:S01]  /*1ed0*/  ULEA UR17, UR4, UR13, 0x3 ;  /* 0x0000000d04117291 */ /* 0x000fe2000f8e18ff */
[----:B--2---:R-:W-:Y:S01]  /*1ee0*/  @P3 MOV R2, 0x6000 ;  /* 0x0000600000023802 */ /* 0x004fe20000000f00 */
[----:B--2-4-:R-:W-:Y:S10]  /*1ef0*/  @P0 BRA `(.L_x_33) ;  /* 0x00000000000c0947 */ /* 0x014ff40003800000 */
[----:B------:R-:W-:-:S04]  /*1f00*/  SHF.L.U32 R3, R12, 0x1f, RZ ;  /* 0x0000001f0c037819 */ /* 0x000fc800000006ff */
[----:B------:R-:W2:Y:S02]  /*1f10*/  SYNCS.PHASECHK.TRANS64.TRYWAIT P0, [UR17+0x20], R3 ;  /* 0x00002003ff0075a7 */ /* 0x000ea40008001111 */
[----:B--2---:R-:W-:Y:S05]  /*1f20*/  @!P0 BRA `(.L_x_34) ;  /* 0x0000007c00e08947 */ /* 0x004fea0003800000 */
.L_x_33:
[----:B------:R2:W-:Y:S01]  /*1f30*/  @P3 SYNCS.ARRIVE.TRANS64 RZ, [UR17], R2 ;  /* 0x00000002ffff39a7 */ /* 0x0005e20008000011 */
[----:B------:R-:W-:-:S04]  /*1f40*/  ULOP3.LUT UR5, UR21, 0x2, URZ, 0xfc, !UPT ;  /* 0x0000000215057892 */ /* 0x000fc8000f8efcff */
[----:B------:R-:W-:-:S09]  /*1f50*/  UISETP.NE.AND UP0, UPT, UR5, 0x2, UPT ;  /* 0x000000020500788c */ /* 0x000fd2000bf05270 */
[----:B------:R-:W-:Y:S05]  /*1f60*/  BRA.U UP0, `(.L_x_35) ;  /* 0x0000000100047547 */ /* 0x000fea000b800000 */
[----:B------:R-:W-:Y:S05]  /*1f70*/  BPT.TRAP 0x1 ;  /* 0x000000040000795c */ /* 0x000fea0000300000 */
.L_x_35:
[----:B------:R-:W-:Y:S04]  /*1f80*/  BSSY.RECONVERGENT B0, `(.L_x_36) ;  /* 0x0000003000007945 */ /* 0x000fe80003800200 */
[----:B------:R-:W-:Y:S05]  /*1f90*/  @!P2 BRA `(.L_x_37) ;  /* 0x000000000004a947 */ /* 0x000fea0003800000 */
[----:B------:R-:W-:Y:S05]  /*1fa0*/  BPT.TRAP 0x1 ;  /* 0x000000040000795c */ /* 0x000fea0000300000 */
.L_x_37:
[----:B------:R-:W-:Y:S05]  /*1fb0*/  BSYNC.RECONVERGENT B0 ;  /* 0x0000000000007941 */ /* 0x000fea0003800200 */
.L_x_36:
[----:B------:R-:W-:Y:S02]  /*1fc0*/  UIADD3 UR5, UPT, UPT, UR4, 0x1, URZ ;  /* 0x0000000104057890 */ /* 0x000fe4000fffe0ff */
[----:B------:R-:W-:Y:S02]  /*1fd0*/  UIADD3 UR14, UP1, UPT, UR26, 0x80, URZ ;  /* 0x000000801a0e7890 */ /* 0x000fe4000ff3e0ff */
[----:B------:R-:W-:Y:S02]  /*1fe0*/  UISETP.NE.AND UP0, UPT, UR5, 0x4, UPT ;  /* 0x000000040500788c */ /* 0x000fe4000bf05270 */
[----:B------:R-:W-:Y:S02]  /*1ff0*/  ULEA UR16, UR4, UR30, 0xc ;  /* 0x0000001e04107291 */ /* 0x000fe4000f8e60ff */
[----:B------:R-:W-:Y:S02]  /*2000*/  USEL UR8, URZ, 0x1, UP0 ;  /* 0x00000001ff087887 */ /* 0x000fe40008000000 */
[----:B------:R-:W-:-:S02]  /*2010*/  USEL UR6, UR5, URZ, UP0 ;  /* 0x000000ff05067287 */ /* 0x000fc40008000000 */
[----:B------:R-:W-:Y:S02]  /*2020*/  UIADD3 UR22, UP0, UPT, UR26, 0x180, URZ ;  /* 0x000001801a167890 */ /* 0x000fe4000ff1e0ff */
[----:B------:R-:W-:Y:S01]  /*2030*/  LOP3.LUT R12, R12, UR8, RZ, 0x3c, !PT ;  /* 0x000000080c0c7c12 */ /* 0x000fe2000f8e3cff */
[----:B------:R-:W-:Y:S02]  /*2040*/  ULEA UR8, UR4, UR13, 0xd ;  /* 0x0000000d04087291 */ /* 0x000fe4000f8e68ff */
[----:B------:R-:W-:Y:S01]  /*2050*/  ULEA UR5, UR6, UR13, 0x3 ;  /* 0x0000000d06057291 */ /* 0x000fe2000f8e18ff */
[----:B-1----:R-:W-:Y:S01]  /*2060*/  SHF.L.U32 R0, R12, 0x1f, RZ ;  /* 0x0000001f0c007819 */ /* 0x002fe200000006ff */
[----:B------:R-:W-:Y:S02]  /*2070*/  USHF.L.U32 UR18, UR7, 0x6, URZ ;  /* 0x0000000607127899 */ /* 0x000fe400080006ff */
[----:B------:R-:W-:Y:S02]  /*2080*/  ULOP3.LUT UR17, UR17, 0xfefffff8, URZ, 0xc0, !UPT ;  /* 0xfefffff811117892 */ /* 0x000fe4000f8ec0ff */
[----:B------:R-:W-:-:S02]  /*2090*/  UIADD3.X UR15, UPT, UPT, URZ, UR27, URZ, UP1, !UPT ;  /* 0x0000001bff0f7290 */ /* 0x000fc40008ffe4ff */
[----:B------:R-:W-:Y:S01]  /*20a0*/  UPRMT UR4, URZ, 0x5410, UR24 ;  /* 0x00005410ff047896 */ /* 0x000fe20008000018 */
[----:B------:R3:W4:Y:S01]  /*20b0*/  SYNCS.PHASECHK.TRANS64.TRYWAIT P0, [UR5+0x20], R0 ;  /* 0x00002000ff0075a7 */ /* 0x0007220008001105 */
[----:B------:R-:W-:Y:S02]  /*20c0*/  UIADD3 UR8, UPT, UPT, UR8, 0xa300, URZ ;  /* 0x0000a30008087890 */ /* 0x000fe4000fffe0ff */
[----:B------:R-:W-:Y:S01]  /*20d0*/  UIADD3.X UR23, UPT, UPT, URZ, UR27, URZ, UP0, !UPT ;  /* 0x0000001bff177290 */ /* 0x000fe200087fe4ff */
[----:B------:R-:W-:Y:S01]  /*20e0*/  UMOV UR32, 0x0 ;  /* 0x0000000000207882 */ /* 0x000fe20000000000 */
[----:B------:R-:W-:Y:S01]  /*20f0*/  UMOV UR33, 0x10000000 ;  /* 0x1000000000217882 */ /* 0x000fe20000000000 */
[----:B------:R-:W-:Y:S01]  /*2100*/  UMOV UR19, UR35 ;  /* 0x0000002300137c82 */ /* 0x000fe20008000000 */
[----:B------:R-:W-:Y:S01]  /*2110*/  UMOV UR20, UR36 ;  /* 0x0000002400147c82 */ /* 0x000fe20008000000 */
[----:B------:R-:W-:Y:S01]  /*2120*/  UMOV UR12, UR36 ;  /* 0x00000024000c7c82 */ /* 0x000fe20008000000 */
[----:B------:R-:W-:Y:S01]  /*2130*/  UMOV UR9, UR17 ;  /* 0x0000001100097c82 */ /* 0x000fe20008000000 */
[----:B------:R-:W-:Y:S01]  /*2140*/  UMOV UR10, UR18 ;  /* 0x00000012000a7c82 */ /* 0x000fe20008000000 */
[----:B------:R1:W-:Y:S01]  /*2150*/  UTMALDG.3D.MULTICAST.2CTA [UR16], [UR14], UR4, desc[UR32] ;  /* 0x000020100e0073b4 */ /* 0x0003e20008211804 */
[----:B------:R-:W-:-:S04]  /*2160*/  UIADD3 UR7, UPT, UPT, UR7, 0x1, URZ ;  /* 0x0000000107077890 */ /* 0x000fc8000fffe0ff */
[----:B------:R-:W-:Y:S01]  /*2170*/  UISETP.NE.AND UP0, UPT, UR7, UR25, UPT ;  /* 0x000000190700728c */ /* 0x000fe2000bf05270 */
[----:B------:R3:W-:Y:S01]  /*2180*/  UTMALDG.3D.2CTA [UR8], [UR22], desc[UR32] ;  /* 0x00002008160075b4 */ /* 0x0007e20008211000 */
[----:B-1----:R-:W-:-:S07]  /*2190*/  UMOV UR4, UR6 ;  /* 0x0000000600047c82 */ /* 0x002fce0008000000 */
[----:B---3--:R-:W-:Y:S05]  /*21a0*/  BRA.U UP0, `(.L_x_38) ;  /* 0xfffffffd00487547 */ /* 0x008fea000b83ffff */
.L_x_32:
[C---:B------:R-:W-:Y:S01]  /*21b0*/  LEA R3, R11.reuse, UR13, 0x3 ;  /* 0x0000000d0b037c11 */ /* 0x040fe2000f8e18ff */
[----:B------:R-:W-:Y:S01]  /*21c0*/  NOP ;  /* 0x0000000000007918 */ /* 0x000fe20000000000 */
[----:B-1----:R-:W-:Y:S02]  /*21d0*/  SHF.L.U32 R0, R10, 0x1f, RZ ;  /* 0x0000001f0a007819 */ /* 0x002fe400000006ff */
[----:B------:R-:W-:Y:S02]  /*21e0*/  LEA R5, R11, UR13, 0x4 ;  /* 0x0000000d0b057c11 */ /* 0x000fe4000f8e20ff */
[----:B--2-4-:R-:W1:Y:S02]  /*21f0*/  SYNCS.PHASECHK.TRANS64.TRYWAIT P0, [R3+URZ+0x90], R0 ;  /* 0x00009000030075a7 */ /* 0x014e6400080011ff */
[----:B-1----:R-:W-:Y:S05]  /*2200*/  @!P0 BRA `(.L_x_39) ;  /* 0x0000007c00408947 */ /* 0x002fea0003800000 */
.L_x_146:
[----:B------:R-:W2:Y:S01]  /*2210*/  LDS.128 R4, [R5+0x120] ;  /* 0x0001200005047984 */ /* 0x000ea20000000c00 */
[----:B------:R-:W-:Y:S01]  /*2220*/  UISETP.GE.AND UP0, UPT, UR45, 0x1, UPT ;  /* 0x000000012d00788c */ /* 0x000fe2000bf06270 */
[----:B------:R-:W-:Y:S01]  /*2230*/  @!PT LDS RZ, [RZ] ;  /* 0x00000000fffff984 */ /* 0x000fe20000000800 */
[----:B------:R-:W-:Y:S01]  /*2240*/  @!PT LDS RZ, [RZ] ;  /* 0x00000000fffff984 */ /* 0x000fe20000000800 */
[----:B------:R-:W-:Y:S01]  /*2250*/  @!PT LDS RZ, [RZ] ;  /* 0x00000000fffff984 */ /* 0x000fe20000000800 */
[----:B------:R-:W-:Y:S01]  /*2260*/  @!PT LDS RZ, [RZ] ;  /* 0x00000000fffff984 */ /* 0x000fe20000000800 */
[----:B------:R3:W-:Y:S06]  /*2270*/  MEMBAR.ALL.CTA ;  /* 0x0000000000007992 */ /* 0x0007ec0000008000 */
[----:B---3--:R-:W3:Y:S01]  /*2280*/  FENCE.VIEW.ASYNC.S ;  /* 0x00000000000073c6 */ /* 0x008ee20000000000 */
[----:B--2---:R-:W-:-:S13]  /*2290*/  LOP3.LUT P0, RZ, R6, 0x1, RZ, 0xc0, !PT ;  /* 0x0000000106ff7812 */ /* 0x004fda000780c0ff */
[----:B---3--:R-:W-:Y:S01]  /*22a0*/  VOTEU.ANY UP1, P0 ;  /* 0x0000000000ff7886 */ /* 0x008fe20000020100 */
[----:B------:R-:W-:-:S13]  /*22b0*/  PLOP3.LUT P0, PT, PT, PT, UP1, 0x80, 0x8 ;  /* 0x000000000008781c */ /* 0x000fda0003f0f018 */
[----:B-1----:R-:W-:Y:S02]  /*22c0*/  @P0 LOP3.LUT R0, R5, 0xffff, RZ, 0xc0, !PT ;  /* 0x0000ffff05000812 */ /* 0x002fe400078ec0ff */
[----:B------:R-:W-:Y:S02]  /*22d0*/  @P0 MOV R2, R4 ;  /* 0x0000000400020202 */ /* 0x000fe40000000f00 */
[----:B------:R-:W-:Y:S01]  /*22e0*/  @P0 R2UR UR5, R0 ;  /* 0x00000000000502ca */ /* 0x000fe200000e0000 */
[----:B------:R-:W-:Y:S01]  /*22f0*/  VIADD R0, R3, 0xa0 ;  /* 0x000000a003007836 */ /* 0x000fe20000000000 */
[----:B------:R-:W-:Y:S02]  /*2300*/  @P0 SHF.R.U32.HI R4, RZ, 0x10, R5 ;  /* 0x00000010ff040819 */ /* 0x000fe40000011605 */
[----:B------:R-:W-:Y:S02]  /*2310*/  @P0 R2UR UR7, R2 ;  /* 0x00000000020702ca */ /* 0x000fe400000e0000 */
[----:B------:R-:W-:-:S02]  /*2320*/  PRMT R0, RZ, 0x654, R0 ;  /* 0x00000654ff007816 */ /* 0x000fc40000000000 */
[----:B------:R-:W-:Y:S02]  /*2330*/  @P0 R2UR UR4, R4 ;  /* 0x00000000040402ca */ /* 0x000fe400000e0000 */
[----:B------:R1:W-:Y:S03]  /*2340*/  SYNCS.ARRIVE.TRANS64.RED.A1T0 RZ, [R0+URZ], RZ ;  /* 0x000000ff00ff79a7 */ /* 0x0003e600081004ff */
[----:B------:R-:W-:-:S04]  /*2350*/  @UP1 UMOV UR31, UR5 ;  /* 0x00000005001f1c82 */ /* 0x000fc80008000000 */
[----:B------:R-:W-:-:S04]  /*2360*/  @UP1 UMOV UR37, UR7 ;  /* 0x0000000700251c82 */ /* 0x000fc80008000000 */
[----:B------:R-:W-:Y:S01]  /*2370*/  @UP1 UMOV UR36, UR4 ;  /* 0x0000000400241c82 */ /* 0x000fe20008000000 */
[----:B------:R-:W-:Y:S05]  /*2380*/  BRA.U !UP0, `(.L_x_40) ;  /* 0x0000000108d47547 */ /* 0x000fea000b800000 */
[----:B------:R-:W2:Y:S01]  /*2390*/  LDCU.128 UR16, c[0x0][0xb10] ;  /* 0x00016200ff1077ac */ /* 0x000ea20008000c00 */
[----:B------:R-:W3:Y:S01]  /*23a0*/  LDCU UR12, c[0x0][0xb20] ;  /* 0x00016400ff0c77ac */ /* 0x000ee20008000800 */
[----:B------:R-:W4:Y:S01]  /*23b0*/  LDCU UR20, c[0x0][0xb0c] ;  /* 0x00016180ff1477ac */ /* 0x000f220008000800 */
[----:B------:R-:W1:Y:S01]  /*23c0*/  LDCU.64 UR8, c[0x0][0xb28] ;  /* 0x00016500ff0877ac */ /* 0x000e620008000a00 */
[----:B------:R-:W-:Y:S02]  /*23d0*/  UISETP.NE.AND UP3, UPT, UR45, 0x1, UPT ;  /* 0x000000012d00788c */ /* 0x000fe4000bf65270 */
[----:B--2---:R-:W-:Y:S02]  /*23e0*/  UIMAD.WIDE.U32 UR10, UR38, UR19, URZ ;  /* 0x00000013260a72a5 */ /* 0x004fe4000f8e00ff */
[----:B------:R-:W-:Y:S02]  /*23f0*/  UIMAD.WIDE.U32 UR4, UR39, UR16, URZ ;  /* 0x00000010270472a5 */ /* 0x000fe4000f8e00ff */
[----:B------:R-:W-:-:S02]  /*2400*/  UISETP.NE.AND UP0, UPT, UR18, 0x1, UPT ;  /* 0x000000011200788c */ /* 0x000fc4000bf05270 */
[----:B------:R-:W-:Y:S01]  /*2410*/  UIMAD.WIDE.U32 UR22, UR31, UR19, URZ ;  /* 0x000000131f1672a5 */ /* 0x000fe2000f8e00ff */
[----:B------:R-:W-:Y:S02]  /*2420*/  UMOV UR10, UR11 ;  /* 0x0000000b000a7c82 */ /* 0x000fe40008000000 */
[----:B------:R-:W-:Y:S01]  /*2430*/  UMOV UR4, UR5 ;  /* 0x0000000500047c82 */ /* 0x000fe20008000000 */
[----:B---3--:R-:W-:Y:S02]  /*2440*/  USHF.R.U32.HI UR10, URZ, UR12, UR10 ;  /* 0x0000000cff0a7299 */ /* 0x008fe4000801160a */
[----:B----4-:R-:W-:Y:S02]  /*2450*/  UISETP.NE.AND UP2, UPT, UR20, 0x1, UPT ;  /* 0x000000011400788c */ /* 0x010fe4000bf45270 */
[----:B------:R-:W-:Y:S02]  /*2460*/  USHF.R.U32.HI UR4, URZ, UR17, UR4 ;  /* 0x00000011ff047299 */ /* 0x000fe40008011604 */
[----:B------:R-:W-:-:S02]  /*2470*/  USEL UR5, UR38, UR10, !UP0 ;  /* 0x0000000a26057287 */ /* 0x000fc4000c000000 */
[----:B------:R-:W-:Y:S02]  /*2480*/  USEL UR7, UR39, UR4, !UP2 ;  /* 0x0000000427077287 */ /* 0x000fe4000d000000 */
[----:B-1----:R-:W-:Y:S01]  /*2490*/  UIMAD.WIDE.U32 UR10, UR5, UR8, URZ ;  /* 0x00000008050a72a5 */ /* 0x002fe2000f8e00ff */
[----:B------:R-:W-:Y:S01]  /*24a0*/  UMOV UR4, UR23 ;  /* 0x0000001700047c82 */ /* 0x000fe20008000000 */
[----:B------:R-:W-:Y:S02]  /*24b0*/  UIMAD.WIDE.U32 UR14, UR37, UR16, URZ ;  /* 0x00000010250e72a5 */ /* 0x000fe4000f8e00ff */
[----:B------:R-:W-:-:S03]  /*24c0*/  UIMAD.WIDE.U32 UR22, UR7, UR8, URZ ;  /* 0x00000008071672a5 */ /* 0x000fc6000f8e00ff */
[----:B------:R-:W-:Y:S01]  /*24d0*/  UMOV UR10, UR11 ;  /* 0x0000000b000a7c82 */ /* 0x000fe20008000000 */
[----:B------:R-:W-:Y:S02]  /*24e0*/  USHF.R.U32.HI UR4, URZ, UR12, UR4 ;  /* 0x0000000cff047299 */ /* 0x000fe40008011604 */
[----:B------:R-:W-:Y:S01]  /*24f0*/  @UP3 USHF.R.U32.HI UR5, URZ, UR9, UR10 ;  /* 0x00000009ff053299 */ /* 0x000fe2000801160a */
[----:B------:R-:W-:Y:S01]  /*2500*/  UMOV UR14, UR15 ;  /* 0x0000000f000e7c82 */ /* 0x000fe20008000000 */
[----:B------:R-:W-:Y:S01]  /*2510*/  UMOV UR22, UR23 ;  /* 0x0000001700167c82 */ /* 0x000fe20008000000 */
[----:B------:R-:W-:Y:S02]  /*2520*/  USHF.R.U32.HI UR17, URZ, UR17, UR14 ;  /* 0x00000011ff117299 */ /* 0x000fe4000801160e */
[----:B------:R-:W-:Y:S02]  /*2530*/  USEL UR4, UR31, UR4, !UP0 ;  /* 0x000000041f047287 */ /* 0x000fe4000c000000 */
[----:B------:R-:W-:-:S02]  /*2540*/  @UP3 USHF.R.U32.HI UR7, URZ, UR9, UR22 ;  /* 0x00000009ff073299 */ /* 0x000fc40008011616 */
[----:B------:R-:W-:Y:S02]  /*2550*/  UIMAD UR10, UR45, UR5, URZ ;  /* 0x000000052d0a72a4 */ /* 0x000fe4000f8e02ff */
[----:B------:R-:W-:Y:S02]  /*2560*/  USEL UR5, UR37, UR17, !UP2 ;  /* 0x0000001125057287 */ /* 0x000fe4000d000000 */
[----:B------:R-:W-:Y:S02]  /*2570*/  UIMAD UR12, UR45, UR7, URZ ;  /* 0x000000072d0c72a4 */ /* 0x000fe4000f8e02ff */
[----:B------:R-:W-:Y:S02]  /*2580*/  UISETP.GE.AND UP0, UPT, UR4, UR10, UPT ;  /* 0x0000000a0400728c */ /* 0x000fe4000bf06270 */
[----:B------:R-:W-:Y:S02]  /*2590*/  UIMAD.WIDE.U32 UR10, UR4, UR8, URZ ;  /* 0x00000008040a72a5 */ /* 0x000fe4000f8e00ff */
[----:B------:R-:W-:-:S02]  /*25a0*/  UISETP.GE.OR UP0, UPT, UR5, UR12, UP0 ;  /* 0x0000000c0500728c */ /* 0x000fc40008706670 */
[----:B------:R-:W-:Y:S02]  /*25b0*/  UIMAD.WIDE.U32 UR14, UR5, UR8, URZ ;  /* 0x00000008050e72a5 */ /* 0x000fe4000f8e00ff */
[----:B------:R-:W-:Y:S01]  /*25c0*/  UIADD3 UR12, UPT, UPT, -UR5, URZ, URZ ;  /* 0x000000ff050c7290 */ /* 0x000fe2000fffe1ff */
[----:B------:R-:W-:Y:S01]  /*25d0*/  UMOV UR10, UR11 ;  /* 0x0000000b000a7c82 */ /* 0x000fe20008000000 */
[----:B------:R-:W-:Y:S02]  /*25e0*/  UIADD3 UR11, UPT, UPT, -UR4, URZ, URZ ;  /* 0x000000ff040b7290 */ /* 0x000fe4000fffe1ff */
[----:B------:R-:W-:-:S03]  /*25f0*/  USHF.R.U32.HI UR10, URZ, UR9, UR10 ;  /* 0x00000009ff0a7299 */ /* 0x000fc6000801160a */
[----:B------:R-:W-:Y:S01]  /*2600*/  @!UP0 UMOV UR8, UR15 ;  /* 0x0000000f00088c82 */ /* 0x000fe20008000000 */
[----:B------:R-:W-:Y:S02]  /*2610*/  UIMAD UR11, UR18, UR11, UR31 ;  /* 0x0000000b120b72a4 */ /* 0x000fe4000f8e021f */
[----:B------:R-:W-:Y:S02]  /*2620*/  USEL UR10, UR4, UR10, !UP3 ;  /* 0x0000000a040a7287 */ /* 0x000fe4000d800000 */
[----:B------:R-:W-:Y:S02]  /*2630*/  @!UP0 USHF.R.U32.HI UR8, URZ, UR9, UR8 ;  /* 0x00000009ff088299 */ /* 0x000fe40008011608 */
[----:B------:R-:W-:Y:S02]  /*2640*/  UIADD3 UR9, UPT, UPT, -UR10, URZ, URZ ;  /* 0x000000ff0a097290 */ /* 0x000fe4000fffe1ff */
[----:B------:R-:W-:Y:S02]  /*2650*/  @!UP0 USEL UR8, UR5, UR8, !UP3 ;  /* 0x0000000805088287 */ /* 0x000fe4000d800000 */
[----:B------:R-:W-:-:S02]  /*2660*/  UIMAD UR9, UR45, UR9, UR4 ;  /* 0x000000092d0972a4 */ /* 0x000fc4000f8e0204 */
[----:B------:R-:W-:Y:S02]  /*2670*/  @!UP0 UIADD3 UR10, UPT, UPT, UR10, -UR8, URZ ;  /* 0x800000080a0a8290 */ /* 0x000fe4000fffe0ff */
[----:B------:R-:W-:Y:S02]  /*2680*/  @!UP0 UIMAD UR8, UR9, UR7, UR8 ;  /* 0x00000007090882a4 */ /* 0x000fe4000f8e0208 */
[----:B------:R-:W-:Y:S02]  /*2690*/  @!UP0 UIMAD UR4, UR45, UR10, UR5 ;  /* 0x0000000a2d0482a4 */ /* 0x000fe4000f8e0205 */
[----:B------:R-:W-:Y:S02]  /*26a0*/  UIMAD UR7, UR20, UR12, UR37 ;  /* 0x0000000c140772a4 */ /* 0x000fe4000f8e0225 */
[----:B------:R-:W-:Y:S01]  /*26b0*/  UIMAD UR31, UR4, UR18, UR11 ;  /* 0x00000012041f72a4 */ /* 0x000fe2000f8e020b */
[----:B------:R-:W-:Y:S02]  /*26c0*/  @!UP0 UMOV UR5, UR8 ;  /* 0x0000000800058c82 */ /* 0x000fe40008000000 */
[----:B------:R-:W-:-:S12]  /*26d0*/  UIMAD UR37, UR5, UR20, UR7 ;  /* 0x00000014052572a4 */ /* 0x000fd8000f8e0207 */
.L_x_40:
[----:B------:R-:W2:Y:S02]  /*26e0*/  LDCU UR4, c[0x0][0xb30] ;  /* 0x00016600ff0477ac */ /* 0x000ea40008000800 */
[----:B--2---:R-:W-:-:S09]  /*26f0*/  UISETP.NE.AND UP0, UPT, UR4, 0x1, UPT ;  /* 0x000000010400788c */ /* 0x004fd2000bf05270 */
[----:B------:R-:W-:Y:S05]  /*2700*/  BRA.U UP0, `(.L_x_41) ;  /* 0x0000000100447547 */ /* 0x000fea000b800000 */
[----:B------:R-:W2:Y:S01]  /*2710*/  LDCU.128 UR16, c[0x0][0xb10] ;  /* 0x00016200ff1077ac */ /* 0x000ea20008000c00 */
[----:B------:R-:W3:Y:S01]  /*2720*/  LDCU UR10, c[0x0][0xb0c] ;  /* 0x00016180ff0a77ac */ /* 0x000ee20008000800 */
[----:B------:R-:W4:Y:S01]  /*2730*/  LDCU UR7, c[0x0][0xb20] ;  /* 0x00016400ff0777ac */ /* 0x000f220008000800 */
[----:B--2---:R-:W-:Y:S02]  /*2740*/  UIMAD.WIDE.U32 UR8, UR37, UR16, URZ ;  /* 0x00000010250872a5 */ /* 0x004fe4000f8e00ff */
[----:B------:R-:W-:Y:S02]  /*2750*/  UIMAD.WIDE.U32 UR4, UR31, UR19, URZ ;  /* 0x000000131f0472a5 */ /* 0x000fe4000f8e00ff */
[----:B---3--:R-:W-:Y:S02]  /*2760*/  UISETP.NE.AND UP2, UPT, UR10, 0x1, UPT ;  /* 0x000000010a00788c */ /* 0x008fe4000bf45270 */
[----:B------:R-:W-:Y:S01]  /*2770*/  UISETP.NE.AND UP0, UPT, UR18, 0x1, UPT ;  /* 0x000000011200788c */ /* 0x000fe2000bf05270 */
[----:B------:R-:W-:-:S02]  /*2780*/  UMOV UR8, UR9 ;  /* 0x0000000900087c82 */ /* 0x000fc40008000000 */
[----:B------:R-:W-:Y:S01]  /*2790*/  UMOV UR4, UR5 ;  /* 0x0000000500047c82 */ /* 0x000fe20008000000 */
[----:B------:R-:W-:Y:S02]  /*27a0*/  USHF.R.U32.HI UR17, URZ, UR17, UR8 ;  /* 0x00000011ff117299 */ /* 0x000fe40008011608 */
[----:B----4-:R-:W-:Y:S02]  /*27b0*/  USHF.R.U32.HI UR4, URZ, UR7, UR4 ;  /* 0x00000007ff047299 */ /* 0x010fe40008011604 */
[----:B------:R-:W-:Y:S02]  /*27c0*/  USEL UR5, UR37, UR17, !UP2 ;  /* 0x0000001125057287 */ /* 0x000fe4000d000000 */
[----:B------:R-:W-:-:S04]  /*27d0*/  USEL UR4, UR31, UR4, !UP0 ;  /* 0x000000041f047287 */ /* 0x000fc8000c000000 */
[----:B------:R-:W-:Y:S02]  /*27e0*/  UIADD3 UR7, UPT, UPT, UR5, -UR4, URZ ;  /* 0x8000000405077290 */ /* 0x000fe4000fffe0ff */
[----:B------:R-:W-:Y:S02]  /*27f0*/  UIADD3 UR4, UPT, UPT, -UR5, UR4, URZ ;  /* 0x0000000405047290 */ /* 0x000fe4000fffe1ff */
[----:B------:R-:W-:Y:S02]  /*2800*/  UIMAD UR31, UR7, UR18, UR31 ;  /* 0x00000012071f72a4 */ /* 0x000fe4000f8e021f */
[----:B------:R-:W-:-:S12]  /*2810*/  UIMAD UR37, UR4, UR10, UR37 ;  /* 0x0000000a042572a4 */ /* 0x000fd8000f8e0225 */
.L_x_41:
[----:B------:R-:W-:Y:S01]  /*2820*/  VIADD R11, R11, 0x1 ;  /* 0x000000010b0b7836 */ /* 0x000fe20000000000 */
[----:B------:R-:W-:Y:S01]  /*2830*/  R2UR UR4, R88 ;  /* 0x00000000580472ca */ /* 0x000fe200000e0000 */
[----:B------:R-:W-:Y:S01]  /*2840*/  UIADD3 UR32, UPT, UPT, UR31, UR59, URZ ;  /* 0x0000003b1f207290 */ /* 0x000fe2000fffe0ff */
[----:B------:R-:W-:Y:S02]  /*2850*/  PLOP3.LUT P1, PT, PT, PT, PT, 0x80, 0x8 ;  /* 0x000000000008781c */ /* 0x000fe40003f2f070 */
[----:B------:R-:W-:-:S04]  /*2860*/  ISETP.NE.AND P0, PT, R11, 0x2, PT ;  /* 0x000000020b00780c */ /* 0x000fc80003f05270 */
[----:B------:R-:W-:Y:S02]  /*2870*/  SEL R3, RZ, 0x1, P0 ;  /* 0x00000001ff037807 */ /* 0x000fe40000000000 */
[----:B------:R-:W-:Y:S02]  /*2880*/  SEL R11, R11, RZ, P0 ;  /* 0x000000ff0b0b7207 */ /* 0x000fe40000000000 */
[----:B------:R-:W-:Y:S01]  /*2890*/  LOP3.LUT R10, R10, R3, RZ, 0x3c, !PT ;  /* 0x000000030a0a7212 */ /* 0x000fe200078e3cff */
[----:B------:R-:W-:Y:S01]  /*28a0*/  UIADD3 UR20, UPT, UPT, UR37, UR4, URZ ;  /* 0x0000000425147290 */ /* 0x000fe2000fffe0ff */
[----:B------:R-:W-:Y:S11]  /*28b0*/  BRA.U UP1, `(.L_x_42) ;  /* 0xfffffff101447547 */ /* 0x000ff6000b83ffff */
[----:B------:R-:W-:Y:S01]  /*28c0*/  UIADD3 UR13, UPT, UPT, UR13, 0x20, URZ ;  /* 0x000000200d0d7890 */ /* 0x000fe2000fffe0ff */
[----:B------:R-:W-:-:S03]  /*28d0*/  SHF.L.U32 R3, R12, 0x1f, RZ ;  /* 0x0000001f0c037819 */ /* 0x000fc600000006ff */
[----:B------:R-:W-:-:S09]  /*28e0*/  ULEA UR4, UR6, UR13, 0x3 ;  /* 0x0000000d06047291 */ /* 0x000fd2000f8e18ff */
[----:B------:R-:W2:Y:S02]  /*28f0*/  SYNCS.PHASECHK.TRANS64.TRYWAIT P0, [UR4], R3 ;  /* 0x00000003ff0075a7 */ /* 0x000ea40008001104 */
[----:B--2---:R-:W-:Y:S05]  /*2900*/  @!P0 BRA `(.L_x_43) ;  /* 0x0000007400948947 */ /* 0x004fea0003800000 */
.L_x_148:
[----:B------:R-:W-:-:S04]  /*2910*/  UIADD3 UR4, UPT, UPT, UR6, 0x1, URZ ;  /* 0x0000000106047890 */ /* 0x000fc8000fffe0ff */
[----:B------:R-:W-:-:S04]  /*2920*/  UISETP.NE.AND UP0, UPT, UR4, 0x4, UPT ;  /* 0x000000040400788c */ /* 0x000fc8000bf05270 */
[----:B------:R-:W-:Y:S02]  /*2930*/  USEL UR6, URZ, 0x1, UP0 ;  /* 0x00000001ff067887 */ /* 0x000fe40008000000 */
[----:B------:R-:W-:-:S04]  /*2940*/  USEL UR4, UR4, URZ, UP0 ;  /* 0x000000ff04047287 */ /* 0x000fc80008000000 */
[----:B------:R-:W-:Y:S01]  /*2950*/  ULEA UR5, UR4, UR13, 0x3 ;  /* 0x0000000d04057291 */ /* 0x000fe2000f8e18ff */
[----:B------:R-:W-:-:S04]  /*2960*/  LOP3.LUT R2, R12, UR6, RZ, 0x3c, !PT ;  /* 0x000000060c027c12 */ /* 0x000fc8000f8e3cff */
[----:B-1----:R-:W-:-:S04]  /*2970*/  SHF.L.U32 R3, R2, 0x1f, RZ ;  /* 0x0000001f02037819 */ /* 0x002fc800000006ff */
[----:B------:R-:W1:Y:S02]  /*2980*/  SYNCS.PHASECHK.TRANS64.TRYWAIT P0, [UR5], R3 ;  /* 0x00000003ff0075a7 */ /* 0x000e640008001105 */
[----:B-1----:R-:W-:Y:S05]  /*2990*/  @!P0 BRA `(.L_x_44) ;  /* 0x0000007400888947 */ /* 0x002fea0003800000 */
.L_x_150:
        /* <DEDUP_REMOVED lines=9> */
.L_x_152:
[----:B------:R-:W-:-:S04]  /*2a30*/  UIADD3 UR4, UPT, UPT, UR4, 0x1, URZ ;  /* 0x0000000104047890 */ /* 0x000fc8000fffe0ff */
[----:B------:R-:W-:-:S04]  /*2a40*/  UISETP.NE.AND UP0, UPT, UR4, 0x4, UPT ;  /* 0x000000040400788c */ /* 0x000fc8000bf05270 */
[----:B------:R-:W-:Y:S02]  /*2a50*/  USEL UR5, URZ, 0x1, UP0 ;  /* 0x00000001ff057887 */ /* 0x000fe40008000000 */
[----:B------:R-:W-:-:S04]  /*2a60*/  USEL UR4, UR4, URZ, UP0 ;  /* 0x000000ff04047287 */ /* 0x000fc80008000000 */
[----:B------:R-:W-:Y:S01]  /*2a70*/  ULEA UR4, UR4, UR13, 0x3 ;  /* 0x0000000d04047291 */ /* 0x000fe2000f8e18ff */
[----:B-1----:R-:W-:-:S04]  /*2a80*/  LOP3.LUT R3, R2, UR5, RZ, 0x3c, !PT ;  /* 0x0000000502037c12 */ /* 0x002fc8000f8e3cff */
[----:B------:R-:W-:Y:S01]  /*2a90*/  SHF.L.U32 R3, R3, 0x1f, RZ ;  /* 0x0000001f03037819 */ /* 0x000fe200000006ff */
[----:B------:R-:W-:-:S07]  /*2aa0*/  IMAD.U32 R0, RZ, RZ, UR4 ;  /* 0x00000004ff007e24 */ /* 0x000fce000f8e00ff */
.L_x_46:
[----:B-1----:R1:W2:Y:S02]  /*2ab0*/  SYNCS.PHASECHK.TRANS64.TRYWAIT P0, [R0+URZ], R3 ;  /* 0x00000003000075a7 */ /* 0x0022a400080011ff */
[----:B--2---:R-:W-:Y:S05]  /*2ac0*/  @!P0 NANOSLEEP.SYNCS 0x989680 ;  /* 0x009896800000895d */ /* 0x004fea0003900000 */
[----:B------:R-:W2:Y:S02]  /*2ad0*/  @!P0 SYNCS.PHASECHK.TRANS64 P0, [R0+URZ], R3 ;  /* 0x00000003000085a7 */ /* 0x000ea400080010ff */
[----:B--2---:R-:W-:Y:S05]  /*2ae0*/  @P0 EXIT ;  /* 0x000000000000094d */ /* 0x004fea0003800000 */
[----:B------:R-:W-:Y:S05]  /*2af0*/  BRA `(.L_x_46) ;  /* 0xfffffffc00ec7947 */ /* 0x000fea000383ffff */
.L_x_22:
[----:B------:R-:W-:-:S04]  /*2b00*/  UISETP.NE.AND UP0, UPT, UR58, URZ, UPT ;  /* 0x000000ff3a00728c */ /* 0x000fc8000bf05270 */
[----:B------:R-:W-:-:S09]  /*2b10*/  UISETP.NE.OR UP0, UPT, UR13, 0x1, UP0 ;  /* 0x000000010d00788c */ /* 0x000fd20008705670 */
[----:B------:R-:W-:Y:S05]  /*2b20*/  BRA.U UP0, `(.L_x_47) ;  /* 0x0000000500487547 */ /* 0x000fea000b800000 */
[----:B------:R-:W-:Y:S01]  /*2b30*/  ISETP.GE.U32.AND P2, PT, R0, 0x4, PT ;  /* 0x000000040000780c */ /* 0x000fe20003f46070 */
[----:B------:R-:W-:Y:S01]  /*2b40*/  IMAD.MOV.U32 R12, RZ, RZ, 0x1 ;  /* 0x00000001ff0c7424 */ /* 0x000fe200078e00ff */
[----:B------:R-:W-:Y:S02]  /*2b50*/  CS2R R10, SRZ ;  /* 0x00000000000a7805 */ /* 0x000fe4000001ff00 */
[----:B------:R-:W-:Y:S01]  /*2b60*/  CS2R R8, SRZ ;  /* 0x0000000000087805 */ /* 0x000fe2000001ff00 */
[----:B------:R-:W-:Y:S01]  /*2b70*/  UMOV UR4, 0x400 ;  /* 0x0000040000047882 */ /* 0x000fe20000000000 */
[----:B------:R-:W-:Y:S01]  /*2b80*/  UMOV UR5, URZ ;  /* 0x000000ff00057c82 */ /* 0x000fe20008000000 */
[----:B------:R-:W-:-:S12]  /*2b90*/  ULEA UR6, UR58, UR4, 0x18 ;  /* 0x000000043a067291 */ /* 0x000fd8000f8ec0ff */
.L_x_51:
[----:B------:R-:W-:Y:S02]  /*2ba0*/  LEA R2, R8, UR6, 0x3 ;  /* 0x0000000608027c11 */ /* 0x000fe4000f8e18ff */
[----:B------:R-:W-:-:S03]  /*2bb0*/  SHF.L.U32 R5, R9, 0x1f, RZ ;  /* 0x0000001f09057819 */ /* 0x000fc600000006ff */
[----:B------:R-:W-:Y:S01]  /*2bc0*/  VIADD R4, R2, 0x100 ;  /* 0x0000010002047836 */ /* 0x000fe20000000000 */
[----:B------:R-:W1:Y:S02]  /*2bd0*/  SYNCS.PHASECHK.TRANS64.TRYWAIT P0, [R2+URZ+0xf0], R5 ;  /* 0x0000f005020075a7 */ /* 0x000e6400080011ff */
[----:B-1----:R-:W-:Y:S05]  /*2be0*/  @!P0 BRA `(.L_x_48) ;  /* 0x0000007400248947 */ /* 0x002fea0003800000 */
.L_x_153:
[----:B------:R-:W-:Y:S01]  /*2bf0*/  ULEA UR4, UR5, UR6, 0x3 ;  /* 0x0000000605047291 */ /* 0x000fe2000f8e18ff */
[----:B------:R-:W-:Y:S02]  /*2c00*/  PRMT R4, RZ, 0x654, R4 ;  /* 0x00000654ff047816 */ /* 0x000fe40000000004 */
[----:B-1----:R-:W-:Y:S01]  /*2c10*/  SHF.L.U32 R5, R12, 0x1f, RZ ;  /* 0x0000001f0c057819 */ /* 0x002fe200000006ff */
[----:B------:R-:W-:Y:S01]  /*2c20*/  UIADD3 UR7, UPT, UPT, UR4, 0x90, URZ ;  /* 0x0000009004077890 */ /* 0x000fe2000fffe0ff */
[----:B------:R1:W-:Y:S05]  /*2c30*/  SYNCS.ARRIVE.TRANS64.RED.A1T0 RZ, [R4+URZ], RZ ;  /* 0x000000ff04ff79a7 */ /* 0x0003ea00081004ff */
[----:B------:R-:W-:Y:S01]  /*2c40*/  IMAD.U32 R7, RZ, RZ, UR7 ;  /* 0x00000007ff077e24 */ /* 0x000fe2000f8e00ff */
[----:B------:R-:W2:Y:S04]  /*2c50*/  SYNCS.PHASECHK.TRANS64.TRYWAIT P0, [UR4+0xa0], R5 ;  /* 0x0000a005ff0075a7 */ /* 0x000ea80008001104 */
[----:B------:R-:W-:Y:S01]  /*2c60*/  PRMT R6, R0, 0x654, R7 ;  /* 0x0000065400067816 */ /* 0x000fe20000000007 */
[----:B-1----:R-:W-:Y:S01]  /*2c70*/  @!P2 IMAD.MOV.U32 R4, RZ, RZ, 0x10 ;  /* 0x00000010ff04a424 */ /* 0x002fe200078e00ff */
[----:B--2---:R-:W-:Y:S06]  /*2c80*/  @!P0 BRA `(.L_x_49) ;  /* 0x0000007400108947 */ /* 0x004fec0003800000 */
.L_x_155:
[----:B------:R-:W-:Y:S01]  /*2c90*/  ULEA UR8, UR5, UR6, 0x4 ;  /* 0x0000000605087291 */ /* 0x000fe2000f8e20ff */
[----:B------:R-:W-:Y:S01]  /*2ca0*/  SEL R3, R6, R3, !P2 ;  /* 0x0000000306037207 */ /* 0x000fe20005000000 */
[----:B------:R-:W-:Y:S01]  /*2cb0*/  UIADD3 UR9, UPT, UPT, UR4, 0x90, URZ ;  /* 0x0000009004097890 */ /* 0x000fe2000fffe0ff */
[----:B-1----:R-:W-:Y:S01]  /*2cc0*/  LEA R2, R11, UR6, 0x3 ;  /* 0x000000060b027c11 */ /* 0x002fe2000f8e18ff */
[----:B------:R-:W-:Y:S01]  /*2cd0*/  UIADD3 UR8, UPT, UPT, UR8, 0x120, URZ ;  /* 0x0000012008087890 */ /* 0x000fe2000fffe0ff */
[----:B------:R-:W-:Y:S01]  /*2ce0*/  SHF.L.U32 R5, R10, 0x1f, RZ ;  /* 0x0000001f0a057819 */ /* 0x000fe200000006ff */
[----:B------:R1:W-:Y:S01]  /*2cf0*/  @!P2 SYNCS.ARRIVE.TRANS64.RED RZ, [R3+URZ], R4 ;  /* 0x0000000403ffa9a7 */ /* 0x0003e200080004ff */
[----:B------:R-:W-:Y:S01]  /*2d00*/  UIADD3 UR4, UPT, UPT, UR5, 0x1, URZ ;  /* 0x0000000105047890 */ /* 0x000fe2000fffe0ff */
[----:B------:R-:W-:-:S03]  /*2d10*/  VIADD R8, R8, 0x1 ;  /* 0x0000000108087836 */ /* 0x000fc60000000000 */
[----:B------:R-:W-:Y:S02]  /*2d20*/  UISETP.NE.AND UP0, UPT, UR4, 0x2, UPT ;  /* 0x000000020400788c */ /* 0x000fe4000bf05270 */
[----:B------:R-:W-:Y:S06]  /*2d30*/  UGETNEXTWORKID.BROADCAST [UR8], [UR9] ;  /* 0x00000000080073ca */ /* 0x000fec0008000100 */
[----:B------:R-:W-:Y:S01]  /*2d40*/  USEL UR7, URZ, 0x1, UP0 ;  /* 0x00000001ff077887 */ /* 0x000fe20008000000 */
[----:B------:R-:W-:Y:S01]  /*2d50*/  ISETP.NE.AND P0, PT, R8, 0x2, PT ;  /* 0x000000020800780c */ /* 0x000fe20003f05270 */
[----:B------:R-:W-:Y:S01]  /*2d60*/  USEL UR5, UR4, URZ, UP0 ;  /* 0x000000ff04057287 */ /* 0x000fe20008000000 */
[----:B------:R-:W2:Y:S03]  /*2d70*/  SYNCS.PHASECHK.TRANS64.TRYWAIT P1, [R2+URZ+0x90], R5 ;  /* 0x00009005020075a7 */ /* 0x000ea600080211ff */
[----:B------:R-:W-:Y:S01]  /*2d80*/  LOP3.LUT R12, R12, UR7, RZ, 0x3c, !PT ;  /* 0x000000070c0c7c12 */ /* 0x000fe2000f8e3cff */
[----:B-12---:R-:W-:Y:S07]  /*2d90*/  @!P1 BRA `(.L_x_50) ;  /* 0x0000007000e49947 */ /* 0x006fee0003800000 */
.L_x_156:
[C---:B------:R-:W-:Y:S01]  /*2da0*/  LEA R4, R11.reuse, UR6, 0x4 ;  /* 0x000000060b047c11 */ /* 0x040fe2000f8e20ff */
[----:B-1----:R-:W-:Y:S01]  /*2db0*/  VIADD R2, R2, 0xa0 ;  /* 0x000000a002027836 */ /* 0x002fe20000000000 */
[----:B------:R-:W-:Y:S01]  /*2dc0*/  SEL R8, R8, RZ, P0 ;  /* 0x000000ff08087207 */ /* 0x000fe20000000000 */
[----:B------:R-:W-:-:S03]  /*2dd0*/  VIADD R11, R11, 0x1 ;  /* 0x000000010b0b7836 */ /* 0x000fc60000000000 */
[----:B------:R-:W1:Y:S01]  /*2de0*/  LDS.128 R4, [R4+0x120] ;  /* 0x0001200004047984 */ /* 0x000e620000000c00 */
[----:B------:R-:W-:Y:S02]  /*2df0*/  PRMT R2, RZ, 0x654, R2 ;  /* 0x00000654ff027816 */ /* 0x000fe40000000002 */
[C---:B------:R-:W-:Y:S01]  /*2e00*/  ISETP.NE.AND P1, PT, R11.reuse, 0x2, PT ;  /* 0x000000020b00780c */ /* 0x040fe20003f25270 */
[----:B------:R-:W-:Y:S01]  /*2e10*/  @!PT LDS RZ, [RZ] ;  /* 0x00000000fffff984 */ /* 0x000fe20000000800 */
[----:B------:R-:W-:Y:S01]  /*2e20*/  @!PT LDS RZ, [RZ] ;  /* 0x00000000fffff984 */ /* 0x000fe20000000800 */
[----:B------:R-:W-:Y:S01]  /*2e30*/  @!PT LDS RZ, [RZ] ;  /* 0x00000000fffff984 */ /* 0x000fe20000000800 */
[----:B------:R-:W-:Y:S01]  /*2e40*/  @!PT LDS RZ, [RZ] ;  /* 0x00000000fffff984 */ /* 0x000fe20000000800 */
[----:B------:R2:W-:Y:S06]  /*2e50*/  MEMBAR.ALL.CTA ;  /* 0x0000000000007992 */ /* 0x0005ec0000008000 */
[----:B--2---:R-:W2:Y:S01]  /*2e60*/  FENCE.VIEW.ASYNC.S ;  /* 0x00000000000073c6 */ /* 0x004ea20000000000 */
[----:B------:R-:W-:Y:S01]  /*2e70*/  SEL R11, R11, RZ, P1 ;  /* 0x000000ff0b0b7207 */ /* 0x000fe20000800000 */
[----:B--2---:R2:W-:Y:S01]  /*2e80*/  SYNCS.ARRIVE.TRANS64.RED.A1T0 RZ, [R2+URZ], RZ ;  /* 0x000000ff02ff79a7 */ /* 0x0045e200081004ff */
[----:B-1----:R-:W-:-:S02]  /*2e90*/  LOP3.LUT P3, RZ, R6, 0x1, RZ, 0xc0, !PT ;  /* 0x0000000106ff7812 */ /* 0x002fc4000786c0ff */
[----:B------:R-:W-:-:S04]  /*2ea0*/  SEL R5, RZ, 0x1, P1 ;  /* 0x00000001ff057807 */ /* 0x000fc80000800000 */
[----:B------:R-:W-:Y:S02]  /*2eb0*/  LOP3.LUT R10, R10, R5, RZ, 0x3c, !PT ;  /* 0x000000050a0a7212 */ /* 0x000fe400078e3cff */
[----:B--2---:R-:W-:-:S04]  /*2ec0*/  SEL R2, RZ, 0x1, P0 ;  /* 0x00000001ff027807 */ /* 0x004fc80000000000 */
[----:B------:R-:W-:Y:S01]  /*2ed0*/  LOP3.LUT R9, R9, R2, RZ, 0x3c, !PT ;  /* 0x0000000209097212 */ /* 0x000fe200078e3cff */
[----:B------:R-:W-:Y:S06]  /*2ee0*/  @P3 BRA `(.L_x_51) ;  /* 0xfffffffc002c3947 */ /* 0x000fec000383ffff */
[----:B------:R-:W-:Y:S01]  /*2ef0*/  ULEA UR4, UR5, UR6, 0x3 ;  /* 0x0000000605047291 */ /* 0x000fe2000f8e18ff */
[----:B------:R-:W-:-:S08]  /*2f00*/  SHF.L.U32 R3, R12, 0x1f, RZ ;  /* 0x0000001f0c037819 */ /* 0x000fd000000006ff */
[----:B------:R-:W1:Y:S02]  /*2f10*/  SYNCS.PHASECHK.TRANS64 P0, [UR4+0xa0], R3 ;  /* 0x0000a003ff0075a7 */ /* 0x000e640008001004 */
[----:B-1----:R-:W-:Y:S05]  /*2f20*/  @P0 BRA `(.L_x_52) ;  /* 0x0000000000080947 */ /* 0x002fea0003800000 */
[----:B------:R-:W1:Y:S02]  /*2f30*/  SYNCS.PHASECHK.TRANS64.TRYWAIT P0, [UR4+0xa0], R3 ;  /* 0x0000a003ff0075a7 */ /* 0x000e640008001104 */
[----:B-1----:R-:W-:Y:S05]  /*2f40*/  @!P0 BRA `(.L_x_53) ;  /* 0x00000070008c8947 */ /* 0x002fea0003800000 */
.L_x_52:
[----:B------:R-:W-:-:S04]  /*2f50*/  UIADD3 UR7, UPT, UPT, UR5, 0x1, URZ ;  /* 0x0000000105077890 */ /* 0x000fc8000fffe0ff */
[----:B------:R-:W-:-:S04]  /*2f60*/  UISETP.NE.AND UP0, UPT, UR7, 0x2, UPT ;  /* 0x000000020700788c */ /* 0x000fc8000bf05270 */
[----:B------:R-:W-:Y:S02]  /*2f70*/  USEL UR8, URZ, 0x1, UP0 ;  /* 0x00000001ff087887 */ /* 0x000fe40008000000 */
[----:B------:R-:W-:-:S04]  /*2f80*/  USEL UR7, UR7, URZ, UP0 ;  /* 0x000000ff07077287 */ /* 0x000fc80008000000 */
[----:B------:R-:W-:Y:S01]  /*2f90*/  ULEA UR7, UR7, UR6, 0x3 ;  /* 0x0000000607077291 */ /* 0x000fe2000f8e18ff */
[----:B-1----:R-:W-:-:S04]  /*2fa0*/  LOP3.LUT R3, R12, UR8, RZ, 0x3c, !PT ;  /* 0x000000080c037c12 */ /* 0x002fc8000f8e3cff */
[----:B------:R-:W-:-:S04]  /*2fb0*/  SHF.L.U32 R0, R3, 0x1f, RZ ;  /* 0x0000001f03007819 */ /* 0x000fc800000006ff */
[----:B------:R-:W1:Y:S02]  /*2fc0*/  SYNCS.PHASECHK.TRANS64 P0, [UR7+0xa0], R0 ;  /* 0x0000a000ff0075a7 */ /* 0x000e640008001007 */
[----:B-1----:R-:W-:Y:S05]  /*2fd0*/  @P0 EXIT ;  /* 0x000000000000094d */ /* 0x002fea0003800000 */
[----:B------:R-:W-:Y:S02]  /*2fe0*/  SHF.L.U32 R3, R3, 0x1f, RZ ;  /* 0x0000001f03037819 */ /* 0x000fe400000006ff */
[----:B------:R-:W-:-:S07]  /*2ff0*/  MOV R0, UR7 ;  /* 0x0000000700007c02 */ /* 0x000fce0008000f00 */
.L_x_54:
[----:B-1----:R1:W2:Y:S02]  /*3000*/  SYNCS.PHASECHK.TRANS64.TRYWAIT P0, [R0+URZ+0xa0], R3 ;  /* 0x0000a003000075a7 */ /* 0x0022a400080011ff */
[----:B--2---:R-:W-:Y:S05]  /*3010*/  @!P0 NANOSLEEP.SYNCS 0x989680 ;  /* 0x009896800000895d */ /* 0x004fea0003900000 */
[----:B------:R-:W2:Y:S02]  /*3020*/  @!P0 SYNCS.PHASECHK.TRANS64 P0, [R0+URZ+0xa0], R3 ;  /* 0x0000a003000085a7 */ /* 0x000ea400080010ff */
[----:B--2---:R-:W-:Y:S05]  /*3030*/  @P0 EXIT ;  /* 0x000000000000094d */ /* 0x004fea0003800000 */
[----:B------:R-:W-:Y:S05]  /*3040*/  BRA `(.L_x_54) ;  /* 0xfffffffc00ec7947 */ /* 0x000fea000383ffff */
.L_x_47:
[----:B------:R-:W-:Y:S05]  /*3050*/  BRA.U UP4, `(.L_x_55) ;  /* 0x0000001104a07547 */ /* 0x000fea000b800000 */
[----:B------:R-:W-:Y:S01]  /*3060*/  UMOV UR4, 0x40 ;  /* 0x0000004000047882 */ /* 0x000fe20000000000 */
[----:B------:R-:W-:Y:S01]  /*3070*/  NOP ;  /* 0x0000000000007918 */ /* 0x000fe20000000000 */
[----:B------:R-:W-:Y:S01]  /*3080*/  ULEA UR5, UR58, UR4, 0x18 ;  /* 0x000000043a057291 */ /* 0x000fe2000f8ec0ff */
[----:B------:R-:W-:Y:S02]  /*3090*/  UMOV UR6, 0x400 ;  /* 0x0000040000067882 */ /* 0x000fe40000000000 */
[----:B------:R-:W-:-:S06]  /*30a0*/  ULEA UR6, UR58, UR6, 0x18 ;  /* 0x000000063a067291 */ /* 0x000fcc000f8ec0ff */
[----:B------:R-:W1:Y:S02]  /*30b0*/  LDS.U8 R0, [UR5+0x1c] ;  /* 0x00001c05ff007984 */ /* 0x000e640008000000 */
[----:B-1----:R-:W-:-:S13]  /*30c0*/  ISETP.NE.AND P0, PT, R0, RZ, PT ;  /* 0x000000ff0000720c */ /* 0x002fda0003f05270 */
[----:B------:R-:W-:Y:S05]  /*30d0*/  @P0 BRA `(.L_x_56) ;  /* 0x0000000400080947 */ /* 0x000fea0003800000 */
[----:B------:R-:W-:Y:S02]  /*30e0*/  UISETP.NE.U32.AND UP1, UPT, UR33, 0x1, UPT ;  /* 0x000000012100788c */ /* 0x000fe4000bf25070 */
[----:B------:R-:W-:-:S07]  /*30f0*/  UIADD3 UR7, UPT, UPT, UR5, 0x8, URZ ;  /* 0x0000000805077890 */ /* 0x000fce000fffe0ff */
[----:B------:R-:W-:Y:S05]  /*3100*/  BRA.U !UP1, `(.L_x_57) ;  /* 0x00000001099c7547 */ /* 0x000fea000b800000 */
[----:B------:R-:W-:Y:S01]  /*3110*/  ELECT P0, URZ, PT ;  /* 0x0000000000ff782f */ /* 0x000fe20003800000 */
[----:B------:R-:W-:-:S12]  /*3120*/  BSSY B0, `(.L_x_57) ;  /* 0x0000025000007945 */ /* 0x000fd80003800000 */
[----:B------:R-:W-:Y:S05]  /*3130*/  @!P0 BRA `(.L_x_58) ;  /* 0x00000000008c8947 */ /* 0x000fea0003800000 */
[----:B------:R-:W-:-:S05]  /*3140*/  UMOV UR4, 0x10 ;  /* 0x0000001000047882 */ /* 0x000fca0000000000 */
[----:B------:R-:W-:Y:S04]  /*3150*/  DEPBAR.LE SB1, 0x36 ;  /* 0x00009d800000791a */ /* 0x000fe80000000000 */
[----:B------:R-:W1:Y:S02]  /*3160*/  UTCATOMSWS.2CTA.FIND_AND_SET.ALIGN UP0, UR4, UR4 ;  /* 0x00000004000475e3 */ /* 0x000e640008200800 */
[----:B-1----:R-:W-:Y:S01]  /*3170*/  MOV R11, UR4 ;  /* 0x00000004000b7c02 */ /* 0x002fe20008000f00 */
[----:B------:R-:W-:Y:S06]  /*3180*/  BRA.U UP0, `(.L_x_59) ;  /* 0x0000000100187547 */ /* 0x000fec000b800000 */
.L_x_60:
[----:B------:R-:W-:Y:S05]  /*3190*/  NANOSLEEP 0x64 ;  /* 0x000000640000795d */ /* 0x000fea0003800000 */
[----:B------:R-:W-:-:S05]  /*31a0*/  UMOV UR4, 0x10 ;  /* 0x0000001000047882 */ /* 0x000fca0000000000 */
[----:B------:R-:W-:Y:S04]  /*31b0*/  DEPBAR.LE SB1, 0x36 ;  /* 0x00009d800000791a */ /* 0x000fe80000000000 */
[----:B------:R-:W1:Y:S02]  /*31c0*/  UTCATOMSWS.2CTA.FIND_AND_SET.ALIGN UP0, UR4, UR4 ;  /* 0x00000004000475e3 */ /* 0x000e640008200800 */
[----:B-1----:R-:W-:Y:S01]  /*31d0*/  MOV R11, UR4 ;  /* 0x00000004000b7c02 */ /* 0x002fe20008000f00 */
[----:B------:R-:W-:Y:S05]  /*31e0*/  BRA.U !UP0, `(.L_x_60) ;  /* 0xfffffffd08e87547 */ /* 0x000fea000b83ffff */
.L_x_59:
[----:B------:R-:W1:Y:S01]  /*31f0*/  LDS R7, [UR5+0x10] ;  /* 0x00001005ff077984 */ /* 0x000e620008000800 */
[----:B------:R-:W-:Y:S01]  /*3200*/  IMAD.U32 R5, RZ, RZ, UR6 ;  /* 0x00000006ff057e24 */ /* 0x000fe2000f8e00ff */
[----:B------:R-:W-:-:S03]  /*3210*/  MOV R4, UR34 ;  /* 0x0000002200047c02 */ /* 0x000fc60008000f00 */
[----:B------:R-:W-:Y:S01]  /*3220*/  VIADD R5, R5, 0x140 ;  /* 0x0000014005057836 */ /* 0x000fe20000000000 */
[----:B-1----:R-:W-:-:S04]  /*3230*/  SHF.L.U32 R7, R7, 0x1f, RZ ;  /* 0x0000001f07077819 */ /* 0x002fc800000006ff */
[----:B------:R-:W1:Y:S02]  /*3240*/  SYNCS.PHASECHK.TRANS64.TRYWAIT P0, [UR5+0x8], R7 ;  /* 0x00000807ff0075a7 */ /* 0x000e640008001105 */
[----:B-1----:R-:W-:Y:S05]  /*3250*/  @P0 BRA `(.L_x_61) ;  /* 0x0000000000080947 */ /* 0x002fea0003800000 */
[----:B------:R-:W1:Y:S02]  /*3260*/  SYNCS.PHASECHK.TRANS64.TRYWAIT P0, [UR5+0x8], R7 ;  /* 0x00000807ff0075a7 */ /* 0x000e640008001105 */
[----:B-1----:R-:W-:Y:S05]  /*3270*/  @!P0 BRA `(.L_x_62) ;  /* 0x0000006c00d88947 */ /* 0x002fea0003800000 */
.L_x_61:
[----:B-1----:R-:W-:Y:S01]  /*3280*/  HFMA2 R0, -RZ, RZ, 0, 5.9604644775390625e-08 ;  /* 0x00000001ff007431 */ /* 0x002fe200000001ff */
[----:B------:R-:W-:Y:S01]  /*3290*/  UPRMT UR4, UR34, 0x654, UR7 ;  /* 0x0000065422047896 */ /* 0x000fe20008000007 */
[----:B------:R-:W-:Y:S01]  /*32a0*/  IMAD.MOV.U32 R8, RZ, RZ, 0xffff ;  /* 0x0000ffffff087424 */ /* 0x000fe200078e00ff */
[----:B------:R-:W-:Y:S01]  /*32b0*/  PRMT R4, R4, 0x654, R5 ;  /* 0x0000065404047816 */ /* 0x000fe20000000005 */
[----:B------:R-:W-:Y:S02]  /*32c0*/  IMAD.MOV.U32 R6, RZ, RZ, 0x4 ;  /* 0x00000004ff067424 */ /* 0x000fe400078e00ff */
[----:B------:R-:W-:Y:S01]  /*32d0*/  IMAD.SHL.U32 R9, R11, 0x20, RZ ;  /* 0x000000200b097824 */ /* 0x000fe200078e00ff */
[----:B------:R-:W-:Y:S02]  /*32e0*/  MOV R5, UR4 ;  /* 0x0000000400057c02 */ /* 0x000fe40008000f00 */
[-C--:B------:R-:W-:Y:S01]  /*32f0*/  SHF.L.U32 R8, R8, R11.reuse, RZ ;  /* 0x0000000b08087219 */ /* 0x080fe200000006ff */
[----:B------:R1:W-:Y:S01]  /*3300*/  SYNCS.ARRIVE.TRANS64.RED RZ, [UR4], R6 ;  /* 0x00000006ffff79a7 */ /* 0x0003e20008000404 */
[----:B------:R-:W-:Y:S01]  /*3310*/  SHF.L.U32 R7, R0, R11, RZ ;  /* 0x0000000b00077219 */ /* 0x000fe200000006ff */
[----:B------:R1:W-:Y:S04]  /*3320*/  STS [UR6+0x140], R9 ;  /* 0x00014009ff007988 */ /* 0x0003e80008000806 */
[----:B------:R1:W-:Y:S04]  /*3330*/  STAS [R4.64], R11 ;  /* 0x0000000b04007dbd */ /* 0x0003e8000c0008ff */
[----:B------:R1:W-:Y:S04]  /*3340*/  ATOMS.OR RZ, [UR5+0x14], R8 ;  /* 0x00001408ffff798c */ /* 0x0003e8000b000005 */
[----:B------:R1:W-:Y:S04]  /*3350*/  ATOMS.OR RZ, [UR5+0x18], R7 ;  /* 0x00001807ffff798c */ /* 0x0003e8000b000005 */
[----:B------:R1:W-:Y:S02]  /*3360*/  ATOMS.XOR RZ, [UR5+0x10], R0 ;  /* 0x00001000ffff798c */ /* 0x0003e4000b800005 */
.L_x_58:
[----:B------:R-:W-:Y:S05]  /*3370*/  BSYNC B0 ;  /* 0x0000000000007941 */ /* 0x000fea0003800000 */
.L_x_57:
[----:B------:R-:W-:Y:S05]  /*3380*/  BRA.U UP1, `(.L_x_63) ;  /* 0x00000001016c7547 */ /* 0x000fea000b800000 */
[----:B------:R-:W-:-:S03]  /*3390*/  UMOV UR4, 0xffffffff ;  /* 0xffffffff00047882 */ /* 0x000fc60000000000 */
[----:B------:R-:W-:Y:S05]  /*33a0*/  BRA.DIV UR4, `(.L_x_64) ;  /* 0x0000006e04a47947 */ /* 0x000fea000b800000 */
[----:B------:R-:W-:-:S13]  /*33b0*/  ELECT P6, URZ, PT ;  /* 0x0000000000ff782f */ /* 0x000fda00038c0000 */
.L_x_160:
[----:B------:R-:W-:Y:S05]  /*33c0*/  @!P6 BRA `(.L_x_63) ;  /* 0x00000000005ce947 */ /* 0x000fea0003800000 */
[----:B-1----:R-:W1:Y:S02]  /*33d0*/  LDS R5, [UR5+0x10] ;  /* 0x00001005ff057984 */ /* 0x002e640008000800 */
[----:B-1----:R-:W-:-:S04]  /*33e0*/  SHF.L.U32 R5, R5, 0x1f, RZ ;  /* 0x0000001f05057819 */ /* 0x002fc800000006ff */
[----:B------:R-:W1:Y:S02]  /*33f0*/  SYNCS.PHASECHK.TRANS64.TRYWAIT P0, [UR5+0x8], R5 ;  /* 0x00000805ff0075a7 */ /* 0x000e640008001105 */
[----:B-1----:R-:W-:Y:S05]  /*3400*/  @P0 BRA `(.L_x_65) ;  /* 0x0000000000080947 */ /* 0x002fea0003800000 */
[----:B------:R-:W1:Y:S02]  /*3410*/  SYNCS.PHASECHK.TRANS64.TRYWAIT P0, [UR5+0x8], R5 ;  /* 0x00000805ff0075a7 */ /* 0x000e640008001105 */
[----:B-1----:R-:W-:Y:S05]  /*3420*/  @!P0 BRA `(.L_x_66) ;  /* 0x0000006c00a48947 */ /* 0x002fea0003800000 */
.L_x_65:
[----:B------:R-:W2:Y:S01]  /*3430*/  LDS R7, [UR6+0x140] ;  /* 0x00014006ff077984 */ /* 0x000ea20008000800 */
[----:B-1----:R-:W-:Y:S02]  /*3440*/  HFMA2 R0, -RZ, RZ, 0, 5.9604644775390625e-08 ;  /* 0x00000001ff007431 */ /* 0x002fe400000001ff */
[----:B------:R-:W-:Y:S01]  /*3450*/  IMAD.MOV.U32 R4, RZ, RZ, 0xffff ;  /* 0x0000ffffff047424 */ /* 0x000fe200078e00ff */
[----:B------:R-:W-:Y:S01]  /*3460*/  UPRMT UR4, UR34, 0x654, UR7 ;  /* 0x0000065422047896 */ /* 0x000fe20008000007 */
[----:B--2---:R-:W-:-:S03]  /*3470*/  IMAD.SHL.U32 R5, R7, 0x20, RZ ;  /* 0x0000002007057824 */ /* 0x004fc600078e00ff */
[-C--:B------:R-:W-:Y:S02]  /*3480*/  SHF.L.U32 R4, R4, R7.reuse, RZ ;  /* 0x0000000704047219 */ /* 0x080fe400000006ff */
[----:B------:R-:W-:Y:S01]  /*3490*/  SHF.L.U32 R7, R0, R7, RZ ;  /* 0x0000000700077219 */ /* 0x000fe200000006ff */
[----:B------:R2:W-:Y:S04]  /*34a0*/  STS [UR6+0x140], R5 ;  /* 0x00014005ff007988 */ /* 0x0005e80008000806 */
[----:B------:R2:W-:Y:S04]  /*34b0*/  ATOMS.OR RZ, [UR5+0x14], R4 ;  /* 0x00001404ffff798c */ /* 0x0005e8000b000005 */
[----:B------:R2:W-:Y:S01]  /*34c0*/  ATOMS.OR RZ, [UR5+0x18], R7 ;  /* 0x00001807ffff798c */ /* 0x0005e2000b000005 */
[----:B------:R-:W-:Y:S03]  /*34d0*/  SYNCS.ARRIVE.TRANS64.RED.A1T0 RZ, [UR4], RZ ;  /* 0x000000ffffff79a7 */ /* 0x000fe60008100404 */
[----:B------:R2:W-:Y:S01]  /*34e0*/  ATOMS.XOR RZ, [UR5+0x10], R0 ;  /* 0x00001000ffff798c */ /* 0x0005e2000b800005 */
[----:B------:R-:W-:Y:S05]  /*34f0*/  BRA `(.L_x_63) ;  /* 0x0000000000107947 */ /* 0x000fea0003800000 */
.L_x_56:
[----:B------:R-:W-:Y:S02]  /*3500*/  MOV R0, 0xffffffff ;  /* 0xffffffff00007802 */ /* 0x000fe40000000f00 */
[----:B------:R-:W-:-:S03]  /*3510*/  MOV R4, 0x3540 ;  /* 0x0000354000047802 */ /* 0x000fc60000000f00 */
[----:B------:R1:W-:Y:S04]  /*3520*/  STS [UR6+0x140], R0 ;  /* 0x00014000ff007988 */ /* 0x0003e80008000806 */
[----:B-1---5:R-:W-:Y:S05]  /*3530*/  CALL.REL.NOINC `($__internal_1_$__cuda_sm10x_tcgen05_guardrail_trap_phase_invalid_during_alloc) ;  /* 0x0000007400747944 */ /* 0x022fea0003c00000 */
.L_x_63:
[----:B------:R-:W-:Y:S05]  /*3540*/  WARPSYNC.ALL ;  /* 0x0000000000007948 */ /* 0x000fea0003800000 */
[----:B------:R-:W3:Y:S01]  /*3550*/  S2UR UR4, SR_CgaCtaId ;  /* 0x00000000000479c3 */ /* 0x000ee20000008800 */
[----:B------:R-:W-:Y:S01]  /*3560*/  UMOV UR17, 0x400 ;  /* 0x0000040000117882 */ /* 0x000fe20000000000 */
[----:B------:R-:W-:-:S06]  /*3570*/  NOP ;  /* 0x0000000000007918 */ /* 0x000fcc0000000000 */
[----:B------:R-:W-:Y:S06]  /*3580*/  BAR.ARV 0x6, 0xa0 ;  /* 0x0182800000007b1d */ /* 0x000fec0000002000 */
[----:B------:R-:W4:Y:S01]  /*3590*/  LDCU UR6, c[0x0][0x38c] ;  /* 0x00007180ff0677ac */ /* 0x000f220008000800 */
[----:B------:R-:W-:Y:S01]  /*35a0*/  LOP3.LUT R3, R3, 0xffff, RZ, 0xc0, !PT ;  /* 0x0000ffff03037812 */ /* 0x000fe200078ec0ff */
[----:B-1----:R-:W-:Y:S01]  /*35b0*/  IMAD.MOV.U32 R9, RZ, RZ, 0x1 ;  /* 0x00000001ff097424 */ /* 0x002fe200078e00ff */
[----:B------:R-:W-:Y:S01]  /*35c0*/  LOP3.LUT R2, R2, 0xffff, RZ, 0xc0, !PT ;  /* 0x0000ffff02027812 */ /* 0x000fe200078ec0ff */
[----:B------:R-:W-:Y:S01]  /*35d0*/  IMAD.MOV.U32 R8, RZ, RZ, RZ ;  /* 0x000000ffff087224 */ /* 0x000fe200078e00ff */
[----:B------:R-:W-:Y:S01]  /*35e0*/  R2UR UR20, R3 ;  /* 0x00000000031472ca */ /* 0x000fe200000e0000 */
[----:B------:R-:W-:Y:S01]  /*35f0*/  UMOV UR24, URZ ;  /* 0x000000ff00187c82 */ /* 0x000fe20008000000 */
[----:B------:R-:W-:-:S02]  /*3600*/  R2UR UR30, R2 ;  /* 0x00000000021e72ca */ /* 0x000fc400000e0000 */
[----:B------:R-:W-:Y:S01]  /*3610*/  CS2R R2, SRZ ;  /* 0x0000000000027805 */ /* 0x000fe2000001ff00 */
[----:B------:R-:W-:Y:S01]  /*3620*/  UMOV UR15, URZ ;  /* 0x000000ff000f7c82 */ /* 0x000fe20008000000 */
[----:B---3--:R-:W-:Y:S01]  /*3630*/  ULEA UR17, UR4, UR17, 0x18 ;  /* 0x0000001104117291 */ /* 0x008fe2000f8ec0ff */
[----:B------:R-:W-:Y:S01]  /*3640*/  UMOV UR14, URZ ;  /* 0x000000ff000e7c82 */ /* 0x000fe20008000000 */
[----:B------:R-:W-:Y:S02]  /*3650*/  UISETP.NE.AND UP3, UPT, UR33, URZ, UPT ;  /* 0x000000ff2100728c */ /* 0x000fe4000bf65270 */
[----:B------:R-:W-:Y:S02]  /*3660*/  UIADD3 UR5, UPT, UPT, UR17, 0x6300, URZ ;  /* 0x0000630011057890 */ /* 0x000fe4000fffe0ff */
[----:B------:R-:W-:-:S03]  /*3670*/  UIADD3 UR4, UPT, UPT, UR17, 0xa300, URZ ;  /* 0x0000a30011047890 */ /* 0x000fc6000fffe0ff */
[----:B--2---:R-:W1:Y:S01]  /*3680*/  LDS R0, [UR17+0x140] ;  /* 0x00014011ff007984 */ /* 0x004e620008000800 */
[----:B----4-:R-:W-:Y:S02]  /*3690*/  UIADD3 UR6, UPT, UPT, UR6, 0x3f, URZ ;  /* 0x0000003f06067890 */ /* 0x010fe4000fffe0ff */
[----:B------:R-:W-:Y:S02]  /*36a0*/  USHF.R.U32.HI UR5, URZ, 0x4, UR5 ;  /* 0x00000004ff057899 */ /* 0x000fe40008011605 */
[----:B------:R-:W-:Y:S02]  /*36b0*/  USHF.R.S32.HI UR25, URZ, 0x1f, UR6 ;  /* 0x0000001fff197899 */ /* 0x000fe40008011406 */
[----:B------:R-:W-:Y:S02]  /*36c0*/  USHF.R.U32.HI UR4, URZ, 0x4, UR4 ;  /* 0x00000004ff047899 */ /* 0x000fe40008011604 */
[----:B------:R-:W-:Y:S02]  /*36d0*/  ULEA.HI UR25, UR25, UR6, URZ, 0x6 ;  /* 0x0000000619197291 */ /* 0x000fe4000f8f30ff */
[----:B------:R-:W-:-:S02]  /*36e0*/  ULOP3.LUT UR5, UR5, 0x3fff, URZ, 0xc0, !UPT ;  /* 0x00003fff05057892 */ /* 0x000fc4000f8ec0ff */
[----:B------:R-:W-:Y:S02]  /*36f0*/  USHF.R.S32.HI UR25, URZ, 0x6, UR25 ;  /* 0x00000006ff197899 */ /* 0x000fe40008011419 */
[----:B------:R-:W-:Y:S02]  /*3700*/  ULOP3.LUT UR22, UR4, 0x3fff, URZ, 0xc0, !UPT ;  /* 0x00003fff04167892 */ /* 0x000fe4000f8ec0ff */
[----:B------:R-:W-:Y:S02]  /*3710*/  UISETP.LT.AND UP0, UPT, UR25, 0x1, UPT ;  /* 0x000000011900788c */ /* 0x000fe4000bf01270 */
[----:B------:R-:W-:Y:S02]  /*3720*/  ULOP3.LUT UR21, UR5, 0x10000, URZ, 0xfc, !UPT ;  /* 0x0001000005157892 */ /* 0x000fe4000f8efcff */
[----:B------:R-:W-:Y:S02]  /*3730*/  ULOP3.LUT UR22, UR22, 0x10000, URZ, 0xfc, !UPT ;  /* 0x0001000016167892 */ /* 0x000fe4000f8efcff */
[----:B------:R-:W-:Y:S01]  /*3740*/  USEL UR31, UR25, 0x1, !UP0 ;  /* 0x00000001191f7887 */ /* 0x000fe2000c000000 */
[----:B------:R-:W-:Y:S01]  /*3750*/  UMOV UR28, 0x0 ;  /* 0x00000000001c7882 */ /* 0x000fe20000000000 */
[----:B------:R-:W-:Y:S01]  /*3760*/  UMOV UR29, 0x8400490 ;  /* 0x08400490001d7882 */ /* 0x000fe20000000000 */
[----:B------:R-:W-:Y:S01]  /*3770*/  UMOV UR26, 0x0 ;  /* 0x00000000001a7882 */ /* 0x000fe20000000000 */
[----:B------:R-:W-:Y:S01]  /*3780*/  UMOV UR27, 0x8400490 ;  /* 0x08400490001b7882 */ /* 0x000fe20000000000 */
[----:B-1----:R-:W-:-:S15]  /*3790*/  R2UR UR32, R0 ;  /* 0x00000000002072ca */ /* 0x002fde00000e0000 */
.L_x_74:
[C---:B------:R-:W-:Y:S02]  /*37a0*/  LEA R0, R8.reuse, UR17, 0x3 ;  /* 0x0000001108007c11 */ /* 0x040fe4000f8e18ff */
[----:B------:R-:W-:Y:S02]  /*37b0*/  SHF.L.U32 R5, R3, 0x1f, RZ ;  /* 0x0000001f03057819 */ /* 0x000fe400000006ff */
[----:B------:R-:W-:Y:S02]  /*37c0*/  LEA R4, R8, UR17, 0x4 ;  /* 0x0000001108047c11 */ /* 0x000fe4000f8e20ff */
[----:B------:R-:W1:Y:S02]  /*37d0*/  SYNCS.PHASECHK.TRANS64.TRYWAIT P0, [R0+URZ+0x90], R5 ;  /* 0x00009005000075a7 */ /* 0x000e6400080011ff */
[----:B-1-3--:R-:W-:Y:S05]  /*37e0*/  @!P0 BRA `(.L_x_67) ;  /* 0x0000006800cc8947 */ /* 0x00afea0003800000 */
.L_x_161:
[----:B-1----:R-:W1:Y:S01]  /*37f0*/  LDS.128 R4, [R4+0x120] ;  /* 0x0001200004047984 */ /* 0x002e620000000c00 */
[----:B------:R-:W-:Y:S02]  /*3800*/  VIADD R0, R0, 0xa0 ;  /* 0x000000a000007836 */ /* 0x000fe40000000000 */
[----:B------:R-:W-:Y:S01]  /*3810*/  VIADD R8, R8, 0x1 ;  /* 0x0000000108087836 */ /* 0x000fe20000000000 */
[----:B------:R-:W-:Y:S01]  /*3820*/  @!PT LDS RZ, [RZ] ;  /* 0x00000000fffff984 */ /* 0x000fe20000000800 */
[----:B------:R-:W-:Y:S01]  /*3830*/  @!PT LDS RZ, [RZ] ;  /* 0x00000000fffff984 */ /* 0x000fe20000000800 */
[----:B------:R-:W-:Y:S01]  /*3840*/  @!PT LDS RZ, [RZ] ;  /* 0x00000000fffff984 */ /* 0x000fe20000000800 */
[----:B------:R-:W-:Y:S01]  /*3850*/  @!PT LDS RZ, [RZ] ;  /* 0x00000000fffff984 */ /* 0x000fe20000000800 */
[----:B------:R2:W-:Y:S06]  /*3860*/  MEMBAR.ALL.CTA ;  /* 0x0000000000007992 */ /* 0x0005ec0000008000 */
[----:B--2---:R-:W2:Y:S01]  /*3870*/  FENCE.VIEW.ASYNC.S ;  /* 0x00000000000073c6 */ /* 0x004ea20000000000 */
[----:B------:R-:W-:-:S04]  /*3880*/  PRMT R0, RZ, 0x654, R0 ;  /* 0x00000654ff007816 */ /* 0x000fc80000000000 */
[----:B--2---:R2:W-:Y:S01]  /*3890*/  SYNCS.ARRIVE.TRANS64.RED.A1T0 RZ, [R0+URZ], RZ ;  /* 0x000000ff00ff79a7 */ /* 0x0045e200081004ff */
[----:B-1----:R-:W-:Y:S01]  /*38a0*/  LOP3.LUT P1, RZ, R6, 0x1, RZ, 0xc0, !PT ;  /* 0x0000000106ff7812 */ /* 0x002fe2000782c0ff */
[----:B--2---:R-:W-:-:S12]  /*38b0*/  BRA.U UP3, `(.L_x_68) ;  /* 0x0000000103e07547 */ /* 0x004fd8000b800000 */
[----:B------:R-:W1:Y:S01]  /*38c0*/  LDCU UR4, c[0x0][0x38c] ;  /* 0x00007180ff0477ac */ /* 0x000e620008000800 */
[----:B------:R-:W-:Y:S02]  /*38d0*/  PLOP3.LUT P2, PT, PT, PT, PT, 0x80, 0x8 ;  /* 0x000000000008781c */ /* 0x000fe40003f4f070 */
[----:B------:R-:W-:Y:S01]  /*38e0*/  SHF.L.U32 R5, R9, 0x1f, RZ ;  /* 0x0000001f09057819 */ /* 0x000fe200000006ff */
[----:B------:R-:W-:Y:S02]  /*38f0*/  ULEA UR23, UR24, UR17, 0x3 ;  /* 0x0000001118177291 */ /* 0x000fe4000f8e18ff */
[----:B------:R-:W-:Y:S02]  /*3900*/  ULEA UR18, UR24, UR32, 0x7 ;  /* 0x0000002018127291 */ /* 0x000fe4000f8e38ff */
[----:B-1----:R-:W-:-:S06]  /*3910*/  UISETP.GE.AND UP0, UPT, UR4, 0x1, UPT ;  /* 0x000000010400788c */ /* 0x002fcc000bf06270 */
[----:B------:R-:W-:-:S05]  /*3920*/  PLOP3.LUT P0, PT, PT, PT, UP0, 0x80, 0x8 ;  /* 0x000000000008781c */ /* 0x000fca0003f0f008 */
[----:B------:R-:W-:-:S08]  /*3930*/  @UP0 ULEA UR4, UR15, UR17, 0x3 ;  /* 0x000000110f040291 */ /* 0x000fd0000f8e18ff */
[----:B------:R-:W-:-:S04]  /*3940*/  @P0 SHF.L.U32 R0, R2, 0x1f, RZ ;  /* 0x0000001f02000819 */ /* 0x000fc800000006ff */
[----:B------:R1:W2:Y:S01]  /*3950*/  @P0 SYNCS.PHASECHK.TRANS64.TRYWAIT P2, [UR4], R0 ;  /* 0x00000000ff0005a7 */ /* 0x0002a20008041104 */
[----:B------:R-:W3:Y:S02]  /*3960*/  SYNCS.PHASECHK.TRANS64.TRYWAIT P0, [UR23+0xd0], R5 ;  /* 0x0000d005ff0075a7 */ /* 0x000ee40008001117 */
[----:B-123--:R-:W-:Y:S05]  /*3970*/  @!P0 BRA `(.L_x_69) ;  /* 0x00000068007c8947 */ /* 0x00efea0003800000 */
.L_x_163:
[----:B------:R-:W-:Y:S01]  /*3980*/  UMOV UR19, UR14 ;  /* 0x0000000e00137c82 */ /* 0x000fe20008000000 */
[----:B------:R-:W-:Y:S05]  /*3990*/  BRA.U !UP0, `(.L_x_70) ;  /* 0x0000000108987547 */ /* 0x000fea000b800000 */
[----:B------:R-:W-:Y:S02]  /*39a0*/  UIADD3 UR19, UPT, UPT, UR31, UR14, URZ ;  /* 0x0000000e1f137290 */ /* 0x000fe4000fffe0ff */
[----:B------:R-:W-:Y:S01]  /*39b0*/  UPLOP3.LUT UP2, UPT, UPT, UPT, UPT, 0x40, 0x4 ;  /* 0x000000000004789c */ /* 0x000fe20003f4e870 */
[----:B------:R-:W-:Y:S01]  /*39c0*/  UMOV UR16, UR25 ;  /* 0x0000001900107c82 */ /* 0x000fe20008000000 */
[----:B------:R-:W-:-:S09]  /*39d0*/  UMOV UR6, UR15 ;  /* 0x0000000f00067c82 */ /* 0x000fd20008000000 */
.L_x_73:
[----:B--2---:R-:W-:Y:S01]  /*39e0*/  ULEA UR5, UR6, UR17, 0x3 ;  /* 0x0000001106057291 */ /* 0x004fe2000f8e18ff */
[----:B---3--:R-:W-:Y:S11]  /*39f0*/  @P2 BRA `(.L_x_71) ;  /* 0x00000000000c2947 */ /* 0x008ff60003800000 */
[----:B-1----:R-:W-:Y:S04]  /*3a00*/  SHF.L.U32 R5, R2, 0x1f, RZ ;  /* 0x0000001f02057819 */ /* 0x002fe800000006ff */
[----:B------:R-:W1:Y:S02]  /*3a10*/  SYNCS.PHASECHK.TRANS64.TRYWAIT P0, [UR5], R5 ;  /* 0x00000005ff0075a7 */ /* 0x000e640008001105 */
[----:B-1----:R-:W-:Y:S05]  /*3a20*/  @!P0 BRA `(.L_x_72) ;  /* 0x0000006800688947 */ /* 0x002fea0003800000 */
.L_x_71:
[----:B------:R-:W-:Y:S01]  /*3a30*/  UISETP.NE.AND UP0, UPT, UR16, 0x1, UPT ;  /* 0x000000011000788c */ /* 0x000fe2000bf05270 */
[----:B------:R-:W-:Y:S01]  /*3a40*/  PLOP3.LUT P2, PT, PT, PT, PT, 0x80, 0x8 ;  /* 0x000000000008781c */ /* 0x000fe20003f4f070 */
[----:B------:R-:W-:Y:S02]  /*3a50*/  UIADD3 UR4, UPT, UPT, UR6, 0x1, URZ ;  /* 0x0000000106047890 */ /* 0x000fe4000fffe0ff */
[----:B------:R-:W-:Y:S02]  /*3a60*/  ULEA UR12, UR6, UR22, 0x9 ;  /* 0x00000016060c7291 */ /* 0x000fe4000f8e48ff */
[----:B------:R-:W-:Y:S01]  /*3a70*/  UISETP.NE.AND UP1, UPT, UR4, 0x4, UPT ;  /* 0x000000040400788c */ /* 0x000fe2000bf25270 */
[----:B------:R-:W-:Y:S01]  /*3a80*/  PLOP3.LUT P0, PT, PT, PT, UP0, 0x80, 0x8 ;  /* 0x000000000008781c */ /* 0x000fe20003f0f008 */
[----:B------:R-:W-:Y:S02]  /*3a90*/  UIADD3 UR10, UPT, UPT, UR12, 0x2, URZ ;  /* 0x000000020c0a7890 */ /* 0x000fe4000fffe0ff */
[----:B------:R-:W-:Y:S02]  /*3aa0*/  USEL UR7, URZ, 0x1, UP1 ;  /* 0x00000001ff077887 */ /* 0x000fe40008800000 */
[----:B------:R-:W-:Y:S02]  /*3ab0*/  USEL UR15, UR4, URZ, UP1 ;  /* 0x000000ff040f7287 */ /* 0x000fe40008800000 */
[----:B------:R-:W-:Y:S02]  /*3ac0*/  UIADD3 UR14, UPT, UPT, UR14, 0x1, URZ ;  /* 0x000000010e0e7890 */ /* 0x000fe4000fffe0ff */
[----:B------:R-:W-:Y:S01]  /*3ad0*/  @UP0 ULEA UR4, UR15, UR17, 0x3 ;  /* 0x000000110f040291 */ /* 0x000fe2000f8e18ff */
[----:B------:R-:W-:Y:S01]  /*3ae0*/  LOP3.LUT R2, R2, UR7, RZ, 0x3c, !PT ;  /* 0x0000000702027c12 */ /* 0x000fe2000f8e3cff */
[----:B------:R-:W-:Y:S01]  /*3af0*/  UIADD3 UR7, UPT, UPT, UR5, 0x20, URZ ;  /* 0x0000002005077890 */ /* 0x000fe2000fffe0ff */
[----:B------:R-:W-:Y:S02]  /*3b00*/  UMOV UR13, 0x80004020 ;  /* 0x80004020000d7882 */ /* 0x000fe40000000000 */
[----:B-1----:R-:W-:Y:S01]  /*3b10*/  @P0 SHF.L.U32 R0, R2, 0x1f, RZ ;  /* 0x0000001f02000819 */ /* 0x002fe200000006ff */
[----:B------:R-:W-:Y:S01]  /*3b20*/  UMOV UR5, 0x80004020 ;  /* 0x8000402000057882 */ /* 0x000fe20000000000 */
[----:B------:R-:W-:Y:S01]  /*3b30*/  UMOV UR11, 0x80004020 ;  /* 0x80004020000b7882 */ /* 0x000fe20000000000 */
[----:B------:R-:W-:Y:S01]  /*3b40*/  UMOV UR9, 0x80004020 ;  /* 0x8000402000097882 */ /* 0x000fe20000000000 */
[----:B------:R2:W3:Y:S01]  /*3b50*/  @P0 SYNCS.PHASECHK.TRANS64.TRYWAIT P2, [UR4], R0 ;  /* 0x00000000ff0005a7 */ /* 0x0004e20008041104 */
[----:B------:R-:W-:Y:S02]  /*3b60*/  ULEA UR4, UR6, UR21, 0x8 ;  /* 0x0000001506047291 */ /* 0x000fe4000f8e40ff */
[----:B------:R-:W-:Y:S02]  /*3b70*/  UISETP.NE.AND UP0, UPT, UR14, UR19, UPT ;  /* 0x000000130e00728c */ /* 0x000fe4000bf05270 */
[----:B------:R-:W-:Y:S02]  /*3b80*/  UIADD3 UR8, UPT, UPT, UR4, 0x2, URZ ;  /* 0x0000000204087890 */ /* 0x000fe4000fffe0ff */
[----:B------:R-:W-:Y:S01]  /*3b90*/  UIADD3 UR16, UPT, UPT, UR16, -0x1, URZ ;  /* 0xffffffff10107890 */ /* 0x000fe2000fffe0ff */
[----:B------:R-:W-:Y:S02]  /*3ba0*/  UMOV UR6, UR15 ;  /* 0x0000000f00067c82 */ /* 0x000fe40008000000 */
[----:B------:R2:W-:Y:S01]  /*3bb0*/  UTCQMMA.2CTA gdesc[UR4], gdesc[UR12], tmem[UR18], tmem[UR28], idesc[UR29], UP2 ;  /* 0x00ff1c0c040075ea */ /* 0x0005e20009200312 */
[----:B------:R-:W-:Y:S03]  /*3bc0*/  UPLOP3.LUT UP2, UPT, UPT, UPT, UPT, 0x80, 0x8 ;  /* 0x000000000008789c */ /* 0x000fe60003f4f070 */
[----:B------:R2:W-:Y:S01]  /*3bd0*/  UTCQMMA.2CTA gdesc[UR8], gdesc[UR10], tmem[UR18], tmem[UR26], idesc[UR27], UPT ;  /* 0x00ff1a0a080075ea */ /* 0x0005e2000ba00312 */
[----:B------:R2:W-:Y:S01]  /*3be0*/  UTCBAR.2CTA.MULTICAST [UR7], URZ, UR20 ;  /* 0x000000ff070073e9 */ /* 0x0005e20008200814 */
[----:B------:R-:W-:Y:S06]  /*3bf0*/  BRA.U UP0, `(.L_x_73) ;  /* 0xfffffffd00787547 */ /* 0x000fec000b83ffff */
.L_x_70:
[----:B--2---:R-:W-:Y:S01]  /*3c00*/  UIADD3 UR4, UPT, UPT, UR23, 0xb0, URZ ;  /* 0x000000b017047890 */ /* 0x004fe2000fffe0ff */
[----:B------:R-:W-:-:S08]  /*3c10*/  UMOV UR14, UR19 ;  /* 0x00000013000e7c82 */ /* 0x000fd00008000000 */
[----:B------:R2:W-:Y:S01]  /*3c20*/  UTCBAR.2CTA.MULTICAST [UR4], URZ, UR30 ;  /* 0x000000ff040073e9 */ /* 0x0005e2000820081e */
[----:B------:R-:W-:Y:S02]  /*3c30*/  NOP ;  /* 0x0000000000007918 */ /* 0x000fe40000000000 */
.L_x_68:
[----:B--2---:R-:W-:Y:S01]  /*3c40*/  UIADD3 UR4, UPT, UPT, UR24, 0x1, URZ ;  /* 0x0000000118047890 */ /* 0x004fe2000fffe0ff */
[----:B------:R-:W-:-:S03]  /*3c50*/  ISETP.NE.AND P0, PT, R8, 0x2, PT ;  /* 0x000000020800780c */ /* 0x000fc60003f05270 */
[----:B------:R-:W-:Y:S01]  /*3c60*/  UISETP.NE.AND UP0, UPT, UR4, 0x4, UPT ;  /* 0x000000040400788c */ /* 0x000fe2000bf05270 */
[----:B-1----:R-:W-:Y:S02]  /*3c70*/  SEL R0, RZ, 0x1, P0 ;  /* 0x00000001ff007807 */ /* 0x002fe40000000000 */
[----:B------:R-:W-:Y:S01]  /*3c80*/  SEL R8, R8, RZ, P0 ;  /* 0x000000ff08087207 */ /* 0x000fe20000000000 */
[----:B------:R-:W-:Y:S01]  /*3c90*/  USEL UR5, URZ, 0x1, UP0 ;  /* 0x00000001ff057887 */ /* 0x000fe20008000000 */
[----:B------:R-:W-:Y:S01]  /*3ca0*/  LOP3.LUT R3, R3, R0, RZ, 0x3c, !PT ;  /* 0x0000000003037212 */ /* 0x000fe200078e3cff */
[----:B------:R-:W-:-:S04]  /*3cb0*/  USEL UR24, UR4, URZ, UP0 ;  /* 0x000000ff04187287 */ /* 0x000fc80008000000 */
[----:B------:R-:W-:Y:S01]  /*3cc0*/  LOP3.LUT R9, R9, UR5, RZ, 0x3c, !PT ;  /* 0x0000000509097c12 */ /* 0x000fe2000f8e3cff */
[----:B------:R-:W-:Y:S07]  /*3cd0*/  @P1 BRA `(.L_x_74) ;  /* 0xfffffff800b01947 */ /* 0x000fee000383ffff */
[----:B------:R-:W1:Y:S01]  /*3ce0*/  S2UR UR8, SR_CgaCtaId ;  /* 0x00000000000879c3 */ /* 0x000e620000008800 */
[----:B------:R-:W-:Y:S01]  /*3cf0*/  ELECT P0, URZ, PT ;  /* 0x0000000000ff782f */ /* 0x000fe20003800000 */
[----:B------:R-:W-:Y:S01]  /*3d00*/  HFMA2 R0, -RZ, RZ, 0, 5.9604644775390625e-08 ;  /* 0x00000001ff007431 */ /* 0x000fe200000001ff */
[----:B------:R-:W-:-:S05]  /*3d10*/  UMOV UR4, 0x40 ;  /* 0x0000004000047882 */ /* 0x000fca0000000000 */
[----:B------:R-:W-:Y:S01]  /*3d20*/  UVIRTCOUNT.DEALLOC.SMPOOL 0x80 ;  /* 0x000000800000784c */ /* 0x000fe20000000000 */
[----:B------:R-:W-:Y:S02]  /*3d30*/  UISETP.NE.AND UP1, UPT, UR33, URZ, UPT ;  /* 0x000000ff2100728c */ /* 0x000fe4000bf25270 */
[----:B-1----:R-:W-:-:S09]  /*3d40*/  ULEA UR8, UR8, UR4, 0x18 ;  /* 0x0000000408087291 */ /* 0x002fd2000f8ec0ff */
[----:B------:R1:W-:Y:S01]  /*3d50*/  @P0 STS.U8 [UR8+0x1c], R0 ;  /* 0x00001c00ff000988 */ /* 0x0003e20008000008 */
[----:B------:R-:W-:Y:S05]  /*3d60*/  BRA.U UP1, `(.L_x_75) ;  /* 0x0000000101a07547 */ /* 0x000fea000b800000 */
[----:B------:R-:W-:Y:S01]  /*3d70*/  UIADD3 UR7, UPT, UPT, UR17, 0xd0, URZ ;  /* 0x000000d011077890 */ /* 0x000fe2000fffe0ff */
[----:B------:R-:W-:-:S03]  /*3d80*/  SHF.L.U32 R3, R9, 0x1f, RZ ;  /* 0x0000001f09037819 */ /* 0x000fc600000006ff */
[----:B------:R-:W-:-:S09]  /*3d90*/  ULEA UR4, UR24, UR7, 0x3 ;  /* 0x0000000718047291 */ /* 0x000fd2000f8e18ff */
[----:B------:R-:W2:Y:S02]  /*3da0*/  SYNCS.PHASECHK.TRANS64.TRYWAIT P0, [UR4], R3 ;  /* 0x00000003ff0075a7 */ /* 0x000ea40008001104 */
[----:B--2---:R-:W-:Y:S05]  /*3db0*/  @!P0 BRA `(.L_x_76) ;  /* 0x00000064009c8947 */ /* 0x004fea0003800000 */
.L_x_166:
        /* <DEDUP_REMOVED lines=9> */
.L_x_168:
        /* <DEDUP_REMOVED lines=9> */
.L_x_170:
[----:B------:R-:W-:-:S04]  /*3ee0*/  UIADD3 UR4, UPT, UPT, UR4, 0x1, URZ ;  /* 0x0000000104047890 */ /* 0x000fc8000fffe0ff */
[----:B------:R-:W-:-:S04]  /*3ef0*/  UISETP.NE.AND UP0, UPT, UR4, 0x4, UPT ;  /* 0x000000040400788c */ /* 0x000fc8000bf05270 */
[----:B------:R-:W-:Y:S02]  /*3f00*/  USEL UR5, URZ, 0x1, UP0 ;  /* 0x00000001ff057887 */ /* 0x000fe40008000000 */
[----:B------:R-:W-:-:S04]  /*3f10*/  USEL UR4, UR4, URZ, UP0 ;  /* 0x000000ff04047287 */ /* 0x000fc80008000000 */
[----:B------:R-:W-:Y:S01]  /*3f20*/  ULEA UR4, UR4, UR7, 0x3 ;  /* 0x0000000704047291 */ /* 0x000fe2000f8e18ff */
[----:B-1----:R-:W-:-:S04]  /*3f30*/  LOP3.LUT R3, R2, UR5, RZ, 0x3c, !PT ;  /* 0x0000000502037c12 */ /* 0x002fc8000f8e3cff */
[----:B------:R-:W-:Y:S01]  /*3f40*/  SHF.L.U32 R3, R3, 0x1f, RZ ;  /* 0x0000001f03037819 */ /* 0x000fe200000006ff */
[----:B------:R-:W-:-:S04]  /*3f50*/  IMAD.U32 R0, RZ, RZ, UR4 ;  /* 0x00000004ff007e24 */ /* 0x000fc8000f8e00ff */
[----:B------:R1:W2:Y:S03]  /*3f60*/  SYNCS.PHASECHK.TRANS64.TRYWAIT P0, [R0+URZ], R3 ;  /* 0x00000003000075a7 */ /* 0x0002a600080011ff */
[----:B--2---:R-:W-:Y:S05]  /*3f70*/  @!P0 NANOSLEEP.SYNCS 0x989680 ;  /* 0x009896800000895d */ /* 0x004fea0003900000 */
[----:B------:R-:W2:Y:S02]  /*3f80*/  @!P0 SYNCS.PHASECHK.TRANS64 P0, [R0+URZ], R3 ;  /* 0x00000003000085a7 */ /* 0x000ea400080010ff */
[----:B--2---:R-:W-:Y:S05]  /*3f90*/  @P0 BRA `(.L_x_79) ;  /* 0x0000000000200947 */ /* 0x004fea0003800000 */
.L_x_80:
[----:B--2---:R2:W4:Y:S02]  /*3fa0*/  SYNCS.PHASECHK.TRANS64.TRYWAIT P0, [R0+URZ], R3 ;  /* 0x00000003000075a7 */ /* 0x00452400080011ff */
[----:B----4-:R-:W-:Y:S05]  /*3fb0*/  @!P0 NANOSLEEP.SYNCS 0x989680 ;  /* 0x009896800000895d */ /* 0x010fea0003900000 */
[----:B------:R-:W4:Y:S02]  /*3fc0*/  @!P0 SYNCS.PHASECHK.TRANS64 P0, [R0+URZ], R3 ;  /* 0x00000003000085a7 */ /* 0x000f2400080010ff */
[----:B----4-:R-:W-:Y:S05]  /*3fd0*/  @!P0 BRA `(.L_x_80) ;  /* 0xfffffffc00f08947 */ /* 0x010fea000383ffff */
[----:B------:R-:W-:Y:S05]  /*3fe0*/  BRA `(.L_x_79) ;  /* 0x00000000000c7947 */ /* 0x000fea0003800000 */
.L_x_75:
[----:B------:R-:W-:-:S04]  /*3ff0*/  UIADD3 UR4, UPT, UPT, UR17, 0x110, URZ ;  /* 0x0000011011047890 */ /* 0x000fc8000fffe0ff */
[----:B------:R-:W-:-:S09]  /*4000*/  UPRMT UR4, UR34, 0x654, UR4 ;  /* 0x0000065422047896 */ /* 0x000fd20008000004 */
[----:B------:R-:W-:Y:S03]  /*4010*/  SYNCS.ARRIVE.TRANS64.RED.A1T0 RZ, [UR4], RZ ;  /* 0x000000ffffff79a7 */ /* 0x000fe60008100404 */
.L_x_79:
[----:B-12---:R-:W-:Y:S01]  /*4020*/  SHF.L.U32 R3, RZ, 0x1f, RZ ;  /* 0x0000001fff037819 */ /* 0x006fe200000006ff */
[----:B------:R-:W-:Y:S01]  /*4030*/  UIADD3 UR4, UPT, UPT, UR17, 0x110, URZ ;  /* 0x0000011011047890 */ /* 0x000fe2000fffe0ff */
[----:B------:R-:W-:Y:S02]  /*4040*/  PLOP3.LUT P0, PT, PT, PT, UP1, 0x80, 0x8 ;  /* 0x000000000008781c */ /* 0x000fe40003f0f018 */
[----:B------:R-:W1:Y:S02]  /*4050*/  SYNCS.PHASECHK.TRANS64.TRYWAIT P1, [UR17+0x110], R3 ;  /* 0x00011003ff0075a7 */ /* 0x000e640008021111 */
[----:B-1----:R-:W-:Y:S09]  /*4060*/  @!P1 BRA `(.L_x_81) ;  /* 0x0000006400389947 */ /* 0x002ff20003800000 */
.L_x_172:
[----:B------:R-:W-:Y:S01]  /*4070*/  @!UP1 UPRMT UR4, UR34, 0x654, UR4 ;  /* 0x0000065422049896 */ /* 0x000fe20008000004 */
[----:B------:R-:W-:Y:S01]  /*4080*/  UMOV UR5, 0xffff ;  /* 0x0000ffff00057882 */ /* 0x000fe20000000000 */
[----:B------:R-:W-:-:S07]  /*4090*/  UMOV UR6, 0x1 ;  /* 0x0000000100067882 */ /* 0x000fce0000000000 */
[----:B------:R-:W-:Y:S01]  /*40a0*/  @!P0 SYNCS.ARRIVE.TRANS64.RED.A1T0 RZ, [UR4], RZ ;  /* 0x000000ffffff89a7 */ /* 0x000fe20008100404 */
[----:B------:R-:W-:Y:S01]  /*40b0*/  NOP ;  /* 0x0000000000007918 */ /* 0x000fe20000000000 */
[----:B-1----:R-:W1:Y:S01]  /*40c0*/  LDS R0, [UR8+0x14] ;  /* 0x00001408ff007984 */ /* 0x002e620008000800 */
[----:B------:R-:W-:-:S04]  /*40d0*/  ULOP3.LUT UR4, UR32, 0xffff, URZ, 0xc0, !UPT ;  /* 0x0000ffff20047892 */ /* 0x000fc8000f8ec0ff */
[----:B------:R-:W-:-:S04]  /*40e0*/  USHF.R.U32.HI UR4, URZ, 0x5, UR4 ;  /* 0x00000005ff047899 */ /* 0x000fc80008011604 */
[----:B------:R-:W-:Y:S02]  /*40f0*/  USHF.L.U32 UR5, UR5, UR4, URZ ;  /* 0x0000000405057299 */ /* 0x000fe400080006ff */
[----:B------:R-:W-:-:S04]  /*4100*/  USHF.L.U32 UR4, UR6, UR4, URZ ;  /* 0x0000000406047299 */ /* 0x000fc800080006ff */
[----:B-1----:R-:W-:-:S04]  /*4110*/  LOP3.LUT R0, R0, UR5, RZ, 0xc0, !PT ;  /* 0x0000000500007c12 */ /* 0x002fc8000f8ec0ff */
[----:B------:R-:W-:-:S13]  /*4120*/  ISETP.NE.AND P0, PT, R0, UR5, PT ;  /* 0x0000000500007c0c */ /* 0x000fda000bf05270 */
[----:B------:R-:W-:Y:S05]  /*4130*/  @P0 BRA `(.L_x_82) ;  /* 0x0000000000580947 */ /* 0x000fea0003800000 */
[----:B------:R-:W1:Y:S02]  /*4140*/  LDS R0, [UR8+0x18] ;  /* 0x00001808ff007984 */ /* 0x000e640008000800 */
[----:B-1----:R-:W-:-:S04]  /*4150*/  LOP3.LUT R0, R0, UR4, RZ, 0xc0, !PT ;  /* 0x0000000400007c12 */ /* 0x002fc8000f8ec0ff */
[----:B------:R-:W-:-:S13]  /*4160*/  ISETP.NE.AND P0, PT, R0, UR4, PT ;  /* 0x0000000400007c0c */ /* 0x000fda000bf05270 */
[----:B------:R-:W-:Y:S05]  /*4170*/  @P0 BRA `(.L_x_83) ;  /* 0x00000000003c0947 */ /* 0x000fea0003800000 */
[----:B------:R-:W1:Y:S01]  /*4180*/  S2R R2, SR_LANEID ;  /* 0x0000000000027919 */ /* 0x000e620000000000 */
[----:B------:R-:W-:Y:S01]  /*4190*/  ULOP3.LUT UR5, URZ, UR5, URZ, 0x33, !UPT ;  /* 0x00000005ff057292 */ /* 0x000fe2000f8e33ff */
[----:B------:R-:W-:Y:S01]  /*41a0*/  LOP3.LUT R4, RZ, UR4, RZ, 0x33, !PT ;  /* 0x00000004ff047c12 */ /* 0x000fe2000f8e33ff */
[----:B------:R-:W-:Y:S02]  /*41b0*/  VOTEU.ANY UR4, UPT, PT ;  /* 0x0000000000047886 */ /* 0x000fe400038e0100 */
[----:B------:R-:W-:Y:S01]  /*41c0*/  UFLO.U32 UR4, UR4 ;  /* 0x00000004000472bd */ /* 0x000fe200080e0000 */
[----:B------:R-:W2:Y:S01]  /*41d0*/  REDUX UR6, R4 ;  /* 0x00000000040673c4 */ /* 0x000ea20000000000 */
[----:B------:R-:W-:-:S06]  /*41e0*/  IMAD.U32 R0, RZ, RZ, UR5 ;  /* 0x00000005ff007e24 */ /* 0x000fcc000f8e00ff */
[----:B------:R4:W-:Y:S01]  /*41f0*/  UTCATOMSWS.AND URZ, UR5 ;  /* 0x0000000500ff79e3 */ /* 0x0009e20008000000 */
[----:B------:R-:W3:Y:S01]  /*4200*/  REDUX UR7, R0 ;  /* 0x00000000000773c4 */ /* 0x000ee20000000000 */
[----:B-1----:R-:W-:Y:S01]  /*4210*/  ISETP.EQ.U32.AND P0, PT, R2, UR4, PT ;  /* 0x0000000402007c0c */ /* 0x002fe2000bf02070 */
[----:B--2---:R-:W-:Y:S01]  /*4220*/  IMAD.U32 R2, RZ, RZ, UR6 ;  /* 0x00000006ff027e24 */ /* 0x004fe2000f8e00ff */
[----:B---3--:R-:W-:-:S11]  /*4230*/  MOV R3, UR7 ;  /* 0x0000000700037c02 */ /* 0x008fd60008000f00 */
[----:B------:R4:W-:Y:S04]  /*4240*/  @P0 ATOMS.AND RZ, [UR8+0x14], R3 ;  /* 0x00001403ffff098c */ /* 0x0009e8000a800008 */
[----:B------:R4:W-:Y:S01]  /*4250*/  @P0 ATOMS.AND RZ, [UR8+0x18], R2 ;  /* 0x00001802ffff098c */ /* 0x0009e2000a800008 */
[----:B------:R-:W-:Y:S05]  /*4260*/  BRA `(.L_x_84) ;  /* 0x0000000000147947 */ /* 0x000fea0003800000 */
.L_x_83:
[----:B------:R-:W-:Y:S02]  /*4270*/  MOV R2, 0x4290 ;  /* 0x0000429000027802 */ /* 0x000fe40000000f00 */
[----:B---3-5:R-:W-:Y:S05]  /*4280*/  CALL.REL.NOINC `($__internal_0_$__cuda_sm10x_tcgen05_guardrail_trap_col_being_dealloced_not_returned_by_alloc) ;  /* 0x0000006800147944 */ /* 0x028fea0003c00000 */
[----:B------:R-:W-:Y:S05]  /*4290*/  BRA `(.L_x_84) ;  /* 0x0000000000087947 */ /* 0x000fea0003800000 */
.L_x_82:
[----:B------:R-:W-:Y:S02]  /*42a0*/  MOV R2, 0x42c0 ;  /* 0x000042c000027802 */ /* 0x000fe40000000f00 */
[----:B---3-5:R-:W-:Y:S05]  /*42b0*/  CALL.REL.NOINC `($__internal_2_$__cuda_sm10x_tcgen05_guardrail_trap_unallocated_columns_being_dealloced) ;  /* 0x0000006800207944 */ /* 0x028fea0003c00000 */
.L_x_84:
[----:B------:R-:W-:Y:S01]  /*42c0*/  NOP ;  /* 0x0000000000007918 */ /* 0x000fe20000000000 */
[----:B----4-:R-:W-:Y:S05]  /*42d0*/  EXIT ;  /* 0x000000000000794d */ /* 0x010fea0003800000 */
.L_x_55:
[----:B------:R-:W-:-:S09]  /*42e0*/  UISETP.NE.OR UP0, UPT, UR13, 0x3, !UP3 ;  /* 0x000000030d00788c */ /* 0x000fd2000df05670 */
[----:B------:R-:W-:Y:S05]  /*42f0*/  BRA.U UP0, `(.L_x_85) ;  /* 0x0000001100c07547 */ /* 0x000fea000b800000 */
[----:B------:R-:W1:Y:S01]  /*4300*/  LDCU UR31, c[0x0][0x370] ;  /* 0x00006e00ff1f77ac */ /* 0x000e620008000800 */
[----:B------:R-:W2:Y:S01]  /*4310*/  LDC.64 R16, c[0x0][0x348] ;  /* 0x0000d200ff107b82 */ /* 0x000ea20000000a00 */
[----:B------:R-:W-:Y:S02]  /*4320*/  HFMA2 R13, -RZ, RZ, 0, 0 ;  /* 0x00000000ff0d7431 */ /* 0x000fe400000001ff */
[----:B------:R-:W-:Y:S01]  /*4330*/  IMAD.MOV.U32 R15, RZ, RZ, 0x1 ;  /* 0x00000001ff0f7424 */ /* 0x000fe200078e00ff */
[----:B------:R-:W1:Y:S01]  /*4340*/  LDCU.128 UR48, c[0x0][0xb10] ;  /* 0x00016200ff3077ac */ /* 0x000e620008000c00 */
[----:B------:R-:W-:Y:S01]  /*4350*/  IMAD.MOV.U32 R14, RZ, RZ, RZ ;  /* 0x000000ffff0e7224 */ /* 0x000fe200078e00ff */
[----:B------:R-:W-:Y:S01]  /*4360*/  MOV R7, 0x1000 ;  /* 0x0000100000077802 */ /* 0x000fe20000000f00 */
[----:B------:R-:W3:Y:S01]  /*4370*/  LDCU UR30, c[0x0][0x374] ;  /* 0x00006e80ff1e77ac */ /* 0x000ee20008000800 */
[----:B------:R-:W4:Y:S01]  /*4380*/  LDC.64 R2, c[0x0][0x888] ;  /* 0x00022200ff027b82 */ /* 0x000f220000000a00 */
[----:B------:R-:W3:Y:S01]  /*4390*/  LDCU UR15, c[0x0][0xb0c] ;  /* 0x00016180ff0f77ac */ /* 0x000ee20008000800 */
[----:B------:R-:W2:Y:S06]  /*43a0*/  LDCU UR54, c[0x0][0xb20] ;  /* 0x00016400ff3677ac */ /* 0x000eac0008000800 */
[----:B------:R-:W4:Y:S01]  /*43b0*/  LDC.64 R4, c[0x0][0x890] ;  /* 0x00022400ff047b82 */ /* 0x000f220000000a00 */
[----:B------:R-:W2:Y:S01]  /*43c0*/  LDCU UR4, c[0x0][0xb30] ;  /* 0x00016600ff0477ac */ /* 0x000ea20008000800 */
[----:B------:R-:W-:Y:S01]  /*43d0*/  UMOV UR21, 0x400 ;  /* 0x0000040000157882 */ /* 0x000fe20000000000 */
[----:B-1----:R-:W-:-:S02]  /*43e0*/  UIMAD.WIDE.U32 UR6, UR31, UR48, URZ ;  /* 0x000000301f0672a5 */ /* 0x002fc4000f8e00ff */
[----:B---3--:R-:W-:Y:S02]  /*43f0*/  UIMAD.WIDE.U32 UR8, UR30, UR51, URZ ;  /* 0x000000331e0872a5 */ /* 0x008fe4000f8e00ff */
[----:B------:R-:W-:Y:S02]  /*4400*/  ULEA UR21, UR58, UR21, 0x18 ;  /* 0x000000153a157291 */ /* 0x000fe4000f8ec0ff */
[----:B------:R-:W-:Y:S02]  /*4410*/  UPLOP3.LUT UP2, UPT, UPT, UPT, UPT, 0x40, 0x4 ;  /* 0x000000000004789c */ /* 0x000fe40003f4e870 */
[----:B------:R-:W-:Y:S02]  /*4420*/  UIADD3 UR37, UPT, UPT, UR21, 0x58, URZ ;  /* 0x0000005815257890 */ /* 0x000fe4000fffe0ff */
[----:B------:R-:W-:Y:S02]  /*4430*/  UIADD3 UR41, UPT, UPT, UR21, 0x40, URZ ;  /* 0x0000004015297890 */ /* 0x000fe4000fffe0ff */
[----:B------:R-:W-:-:S02]  /*4440*/  UIADD3 UR33, UPT, UPT, UR21, 0x48, URZ ;  /* 0x0000004815217890 */ /* 0x000fc4000fffe0ff */
[----:B------:R-:W-:Y:S01]  /*4450*/  UIADD3 UR25, UPT, UPT, UR21, 0x50, URZ ;  /* 0x0000005015197890 */ /* 0x000fe2000fffe0ff */
[----:B------:R-:W-:Y:S01]  /*4460*/  UMOV UR6, UR7 ;  /* 0x0000000700067c82 */ /* 0x000fe20008000000 */
[----:B------:R-:W-:Y:S01]  /*4470*/  UMOV UR47, UR9 ;  /* 0x00000009002f7c82 */ /* 0x000fe20008000000 */
[----:B------:R-:W-:Y:S02]  /*4480*/  UISETP.GE.AND UP0, UPT, UR45, 0x1, UPT ;  /* 0x000000012d00788c */ /* 0x000fe4000bf06270 */
[----:B------:R-:W-:Y:S01]  /*4490*/  UISETP.NE.AND UP4, UPT, UR45, 0x1, UPT ;  /* 0x000000012d00788c */ /* 0x000fe2000bf85270 */
[----:B------:R-:W1:Y:S01]  /*44a0*/  LDCU.64 UR22, c[0x0][0xb28] ;  /* 0x00016500ff1677ac */ /* 0x000e620008000a00 */
[----:B------:R-:W-:Y:S02]  /*44b0*/  UISETP.NE.AND UP6, UPT, UR15, 0x1, UPT ;  /* 0x000000010f00788c */ /* 0x000fe4000bfc5270 */
[----:B------:R-:W-:Y:S02]  /*44c0*/  UISETP.NE.AND UP5, UPT, UR50, 0x1, UPT ;  /* 0x000000013200788c */ /* 0x000fe4000bfa5270 */
[----:B------:R-:W-:-:S02]  /*44d0*/  UPRMT UR37, UR58, 0x654, UR37 ;  /* 0x000006543a257896 */ /* 0x000fc40008000025 */
[----:B------:R-:W-:Y:S02]  /*44e0*/  USHF.R.U32.HI UR52, URZ, UR49, UR6 ;  /* 0x00000031ff347299 */ /* 0x000fe40008011606 */
[----:B------:R-:W-:Y:S02]  /*44f0*/  UPRMT UR46, UR58, 0x654, UR41 ;  /* 0x000006543a2e7896 */ /* 0x000fe40008000029 */
[----:B------:R-:W-:Y:S02]  /*4500*/  UPRMT UR39, UR58, 0x654, UR33 ;  /* 0x000006543a277896 */ /* 0x000fe40008000021 */
[----:B------:R-:W-:Y:S02]  /*4510*/  UPRMT UR38, UR58, 0x654, UR25 ;  /* 0x000006543a267896 */ /* 0x000fe40008000019 */
[----:B--2---:R-:W-:Y:S02]  /*4520*/  USHF.R.U32.HI UR47, URZ, UR54, UR47 ;  /* 0x00000036ff2f7299 */ /* 0x004fe4000801162f */
[----:B------:R-:W-:-:S11]  /*4530*/  UISETP.NE.AND UP3, UPT, UR4, 0x1, UPT ;  /* 0x000000010400788c */ /* 0x000fd6000bf65270 */
.L_x_96:
[C---:B------:R-:W-:Y:S02]  /*4540*/  LEA R12, R14.reuse, UR21, 0x3 ;  /* 0x000000150e0c7c11 */ /* 0x040fe4000f8e18ff */
[----:B------:R-:W-:Y:S02]  /*4550*/  SHF.L.U32 R9, R13, 0x1f, RZ ;  /* 0x0000001f0d097819 */ /* 0x000fe400000006ff */
[----:B------:R-:W-:Y:S02]  /*4560*/  LEA R10, R14, UR21, 0x4 ;  /* 0x000000150e0a7c11 */ /* 0x000fe4000f8e20ff */
[----:B------:R-:W2:Y:S02]  /*4570*/  SYNCS.PHASECHK.TRANS64.TRYWAIT P0, [R12+URZ+0x90], R9 ;  /* 0x000090090c0075a7 */ /* 0x000ea400080011ff */
[----:B--23--:R-:W-:Y:S05]  /*4580*/  @!P0 BRA `(.L_x_86) ;  /* 0x0000006000088947 */ /* 0x00cfea0003800000 */
.L_x_173:
[----:B--2---:R-:W2:Y:S01]  /*4590*/  LDS.128 R8, [R10+0x120] ;  /* 0x000120000a087984 */ /* 0x004ea20000000c00 */
[----:B------:R-:W-:Y:S01]  /*45a0*/  UISETP.GE.AND UP0, UPT, UR45, 0x1, UPT ;  /* 0x000000012d00788c */ /* 0x000fe2000bf06270 */
[----:B------:R-:W-:Y:S01]  /*45b0*/  @!PT LDS RZ, [RZ] ;  /* 0x00000000fffff984 */ /* 0x000fe20000000800 */
[----:B------:R-:W-:Y:S01]  /*45c0*/  @!PT LDS RZ, [RZ] ;  /* 0x00000000fffff984 */ /* 0x000fe20000000800 */
[----:B------:R-:W-:Y:S01]  /*45d0*/  @!PT LDS RZ, [RZ] ;  /* 0x00000000fffff984 */ /* 0x000fe20000000800 */
[----:B------:R-:W-:Y:S01]  /*45e0*/  @!PT LDS RZ, [RZ] ;  /* 0x00000000fffff984 */ /* 0x000fe20000000800 */
[----:B------:R3:W-:Y:S06]  /*45f0*/  MEMBAR.ALL.CTA ;  /* 0x0000000000007992 */ /* 0x0007ec0000008000 */
[----:B---3--:R-:W3:Y:S01]  /*4600*/  FENCE.VIEW.ASYNC.S ;  /* 0x00000000000073c6 */ /* 0x008ee20000000000 */
[----:B--2---:R-:W-:Y:S11]  /*4610*/  LOP3.LUT P0, RZ, R10, 0x1, RZ, 0xc0, !PT ;  /* 0x000000010aff7812 */ /* 0x004ff6000780c0ff */
[----:B------:R-:W-:Y:S02]  /*4620*/  @!UPT UIADD3 URZ, UPT, UPT, URZ, URZ, URZ ;  /* 0x000000fffffff290 */ /* 0x000fe4000fffe0ff */
[----:B---3--:R-:W-:Y:S01]  /*4630*/  VOTEU.ANY UP1, P0 ;  /* 0x0000000000ff7886 */ /* 0x008fe20000020100 */
[----:B------:R-:W-:Y:S11]  /*4640*/  PLOP3.LUT P0, PT, PT, PT, UP1, 0x80, 0x8 ;  /* 0x000000000008781c */ /* 0x000ff60003f0f018 */
[----:B------:R-:W-:Y:S02]  /*4650*/  @!UPT UIADD3 URZ, UPT, UPT, URZ, URZ, URZ ;  /* 0x000000fffffff290 */ /* 0x000fe4000fffe0ff */
[----:B------:R-:W-:Y:S02]  /*4660*/  @P0 SHF.R.U32.HI R0, RZ, 0x10, R9 ;  /* 0x00000010ff000819 */ /* 0x000fe40000011609 */
[----:B------:R-:W-:Y:S02]  /*4670*/  @P0 MOV R6, R8 ;  /* 0x0000000800060202 */ /* 0x000fe40000000f00 */
[----:B------:R-:W-:Y:S01]  /*4680*/  @P0 R2UR UR4, R0 ;  /* 0x00000000000402ca */ /* 0x000fe200000e0000 */
[----:B------:R-:W-:Y:S01]  /*4690*/  VIADD R0, R12, 0xa0 ;  /* 0x000000a00c007836 */ /* 0x000fe20000000000 */
[----:B------:R-:W-:Y:S02]  /*46a0*/  @P0 LOP3.LUT R8, R9, 0xffff, RZ, 0xc0, !PT ;  /* 0x0000ffff09080812 */ /* 0x000fe400078ec0ff */
[----:B------:R-:W-:Y:S02]  /*46b0*/  @P0 R2UR UR6, R6 ;  /* 0x00000000060602ca */ /* 0x000fe400000e0000 */
[----:B------:R-:W-:Y:S02]  /*46c0*/  PRMT R0, RZ, 0x654, R0 ;  /* 0x00000654ff007816 */ /* 0x000fe40000000000 */
[----:B------:R-:W-:Y:S02]  /*46d0*/  @P0 R2UR UR5, R8 ;  /* 0x00000000080502ca */ /* 0x000fe400000e0000 */
[----:B------:R2:W-:Y:S03]  /*46e0*/  SYNCS.ARRIVE.TRANS64.RED.A1T0 RZ, [R0+URZ], RZ ;  /* 0x000000ff00ff79a7 */ /* 0x0005e600081004ff */
[----:B------:R-:W-:Y:S04]  /*46f0*/  @UP1 UMOV UR29, UR4 ;  /* 0x00000004001d1c82 */ /* 0x000fe80008000000 */
[----:B------:R-:W-:Y:S04]  /*4700*/  @UP1 UMOV UR14, UR6 ;  /* 0x00000006000e1c82 */ /* 0x000fe80008000000 */
[----:B------:R-:W-:Y:S01]  /*4710*/  @UP1 UMOV UR13, UR5 ;  /* 0x00000005000d1c82 */ /* 0x000fe20008000000 */
[----:B------:R-:W-:Y:S05]  /*4720*/  BRA.U !UP0, `(.L_x_87) ;  /* 0x0000000108a47547 */ /* 0x000fea000b800000 */
[----:B------:R-:W-:Y:S02]  /*4730*/  UIMAD.WIDE.U32 UR16, UR13, UR51, URZ ;  /* 0x000000330d1072a5 */ /* 0x000fe4000f8e00ff */
[----:B------:R-:W-:Y:S02]  /*4740*/  UIMAD.WIDE.U32 UR18, UR14, UR48, URZ ;  /* 0x000000300e1272a5 */ /* 0x000fe4000f8e00ff */
[----:B------:R-:W-:Y:S02]  /*4750*/  USEL UR4, UR30, UR47, !UP5 ;  /* 0x0000002f1e047287 */ /* 0x000fe4000e800000 */
[----:B------:R-:W-:Y:S02]  /*4760*/  USEL UR7, UR31, UR52, !UP6 ;  /* 0x000000341f077287 */ /* 0x000fe4000f000000 */
[----:B-1----:R-:W-:Y:S02]  /*4770*/  UIMAD.WIDE.U32 UR8, UR4, UR22, URZ ;  /* 0x00000016040872a5 */ /* 0x002fe4000f8e00ff */
[----:B------:R-:W-:Y:S01]  /*4780*/  UIMAD.WIDE.U32 UR10, UR7, UR22, URZ ;  /* 0x00000016070a72a5 */ /* 0x000fe2000f8e00ff */
[----:B------:R-:W-:Y:S02]  /*4790*/  UMOV UR5, UR17 ;  /* 0x0000001100057c82 */ /* 0x000fe40008000000 */
[----:B------:R-:W-:Y:S03]  /*47a0*/  USHF.R.U32.HI UR6, URZ, UR54, UR5 ;  /* 0x00000036ff067299 */ /* 0x000fe60008011605 */
[----:B------:R-:W-:Y:S01]  /*47b0*/  UMOV UR5, UR19 ;  /* 0x0000001300057c82 */ /* 0x000fe20008000000 */
[----:B------:R-:W-:Y:S02]  /*47c0*/  USEL UR6, UR13, UR6, !UP5 ;  /* 0x000000060d067287 */ /* 0x000fe4000e800000 */
[----:B------:R-:W-:Y:S03]  /*47d0*/  USHF.R.U32.HI UR12, URZ, UR49, UR5 ;  /* 0x00000031ff0c7299 */ /* 0x000fe60008011605 */
[----:B------:R-:W-:Y:S02]  /*47e0*/  UMOV UR5, UR9 ;  /* 0x0000000900057c82 */ /* 0x000fe40008000000 */
[----:B------:R-:W-:Y:S03]  /*47f0*/  @UP4 USHF.R.U32.HI UR4, URZ, UR23, UR5 ;  /* 0x00000017ff044299 */ /* 0x000fe60008011605 */
[----:B------:R-:W-:Y:S01]  /*4800*/  UMOV UR5, UR11 ;  /* 0x0000000b00057c82 */ /* 0x000fe20008000000 */
[----:B------:R-:W-:Y:S02]  /*4810*/  UIMAD UR4, UR45, UR4, URZ ;  /* 0x000000042d0472a4 */ /* 0x000fe4000f8e02ff */
[----:B------:R-:W-:Y:S02]  /*4820*/  @UP4 USHF.R.U32.HI UR7, URZ, UR23, UR5 ;  /* 0x00000017ff074299 */ /* 0x000fe40008011605 */
[----:B------:R-:W-:Y:S02]  /*4830*/  UIMAD.WIDE.U32 UR10, UR6, UR22, URZ ;  /* 0x00000016060a72a5 */ /* 0x000fe4000f8e00ff */
[----:B------:R-:W-:Y:S02]  /*4840*/  USEL UR5, UR14, UR12, !UP6 ;  /* 0x0000000c0e057287 */ /* 0x000fe4000f000000 */
[----:B------:R-:W-:Y:S02]  /*4850*/  UIMAD UR8, UR45, UR7, URZ ;  /* 0x000000072d0872a4 */ /* 0x000fe4000f8e02ff */
[----:B------:R-:W-:Y:S03]  /*4860*/  UISETP.GE.AND UP0, UPT, UR6, UR4, UPT ;  /* 0x000000040600728c */ /* 0x000fe6000bf06270 */
[----:B------:R-:W-:Y:S01]  /*4870*/  UMOV UR4, UR11 ;  /* 0x0000000b00047c82 */ /* 0x000fe20008000000 */
[----:B------:R-:W-:Y:S02]  /*4880*/  UISETP.GE.OR UP0, UPT, UR5, UR8, UP0 ;  /* 0x000000080500728c */ /* 0x000fe40008706670 */
[----:B------:R-:W-:Y:S02]  /*4890*/  USHF.R.U32.HI UR4, URZ, UR23, UR4 ;  /* 0x00000017ff047299 */ /* 0x000fe40008011604 */
[----:B------:R-:W-:Y:S02]  /*48a0*/  UIMAD.WIDE.U32 UR8, UR5, UR22, URZ ;  /* 0x00000016050872a5 */ /* 0x000fe4000f8e00ff */
[----:B------:R-:W-:Y:S04]  /*48b0*/  USEL UR10, UR6, UR4, !UP4 ;  /* 0x00000004060a7287 */ /* 0x000fe8000e000000 */
[----:B------:R-:W-:Y:S01]  /*48c0*/  UIADD3 UR11, UPT, UPT, -UR10, URZ, URZ ;  /* 0x000000ff0a0b7290 */ /* 0x000fe2000fffe1ff */
[----:B------:R-:W-:Y:S02]  /*48d0*/  @!UP0 UMOV UR4, UR9 ;  /* 0x0000000900048c82 */ /* 0x000fe40008000000 */
[----:B------:R-:W-:Y:S02]  /*48e0*/  @!UP0 USHF.R.U32.HI UR4, URZ, UR23, UR4 ;  /* 0x00000017ff048299 */ /* 0x000fe40008011604 */
[----:B------:R-:W-:Y:S02]  /*48f0*/  UIMAD UR8, UR45, UR11, UR6 ;  /* 0x0000000b2d0872a4 */ /* 0x000fe4000f8e0206 */
[----:B------:R-:W-:Y:S04]  /*4900*/  @!UP0 USEL UR4, UR5, UR4, !UP4 ;  /* 0x0000000405048287 */ /* 0x000fe8000e000000 */
[----:B------:R-:W-:Y:S02]  /*4910*/  @!UP0 UIMAD UR7, UR7, UR8, UR4 ;  /* 0x00000008070782a4 */ /* 0x000fe4000f8e0204 */
[----:B------:R-:W-:Y:S02]  /*4920*/  @!UP0 UIADD3 UR9, UPT, UPT, UR10, -UR4, URZ ;  /* 0x800000040a098290 */ /* 0x000fe4000fffe0ff */
[----:B------:R-:W-:Y:S02]  /*4930*/  UIADD3 UR8, UPT, UPT, -UR6, URZ, URZ ;  /* 0x000000ff06087290 */ /* 0x000fe4000fffe1ff */
[----:B------:R-:W-:Y:S02]  /*4940*/  UIADD3 UR4, UPT, UPT, -UR5, URZ, URZ ;  /* 0x000000ff05047290 */ /* 0x000fe4000fffe1ff */
[----:B------:R-:W-:Y:S03]  /*4950*/  @!UP0 UIMAD UR6, UR9, UR45, UR5 ;  /* 0x0000002d090682a4 */ /* 0x000fe6000f8e0205 */
[----:B------:R-:W-:Y:S01]  /*4960*/  @!UP0 UMOV UR5, UR7 ;  /* 0x0000000700058c82 */ /* 0x000fe20008000000 */
[----:B------:R-:W-:Y:S02]  /*4970*/  UIMAD UR7, UR15, UR4, UR14 ;  /* 0x000000040f0772a4 */ /* 0x000fe4000f8e020e */
[----:B------:R-:W-:Y:S02]  /*4980*/  UIMAD UR4, UR50, UR8, UR13 ;  /* 0x00000008320472a4 */ /* 0x000fe4000f8e020d */
[----:B------:R-:W-:Y:S02]  /*4990*/  UIMAD UR14, UR5, UR15, UR7 ;  /* 0x0000000f050e72a4 */ /* 0x000fe4000f8e0207 */
[----:B------:R-:W-:Y:S11]  /*49a0*/  UIMAD UR13, UR6, UR50, UR4 ;  /* 0x00000032060d72a4 */ /* 0x000ff6000f8e0204 */
[----:B------:R-:W-:Y:S01]  /*49b0*/  @!UPT UIADD3 URZ, UPT, UPT, URZ, URZ, URZ ;  /* 0x000000fffffff290 */ /* 0x000fe2000fffe0ff */
.L_x_87:
[----:B------:R-:W3:Y:S01]  /*49c0*/  @!UP3 LDCU.128 UR8, c[0x0][0xb10] ;  /* 0x00016200ff08b7ac */ /* 0x000ee20008000c00 */
[C---:B----4-:R-:W-:Y:S02]  /*49d0*/  ISETP.NE.U32.AND P1, PT, R4.reuse, RZ, PT ;  /* 0x000000ff0400720c */ /* 0x050fe40003f25070 */
[----:B------:R-:W-:Y:S02]  /*49e0*/  ISETP.NE.U32.AND P0, PT, R4, RZ, PT ;  /* 0x000000ff0400720c */ /* 0x000fe40003f05070 */
[C---:B------:R-:W-:Y:S02]  /*49f0*/  ISETP.NE.AND.EX P1, PT, R5.reuse, RZ, PT, P1 ;  /* 0x000000ff0500720c */ /* 0x040fe40003f25310 */
[----:B------:R-:W-:Y:S01]  /*4a00*/  ISETP.NE.AND.EX P0, PT, R5, RZ, PT, P0 ;  /* 0x000000ff0500720c */ /* 0x000fe20003f05300 */
[----:B------:R-:W4:Y:S01]  /*4a10*/  @!UP3 LDCU UR5, c[0x0][0xb0c] ;  /* 0x00016180ff05b7ac */ /* 0x000f220008000800 */
[----:B------:R-:W-:Y:S01]  /*4a20*/  SHF.L.U32 R9, R15, 0x1f, RZ ;  /* 0x0000001f0f097819 */ /* 0x000fe200000006ff */
[----:B------:R-:W-:Y:S02]  /*4a30*/  USHF.L.U32 UR42, UR32, 0x8, URZ ;  /* 0x00000008202a7899 */ /* 0x000fe400080006ff */
[----:B------:R-:W-:Y:S02]  /*4a40*/  USHF.L.U32 UR43, UR20, 0x6, URZ ;  /* 0x00000006142b7899 */ /* 0x000fe400080006ff */
[----:B---3--:R-:W-:Y:S07]  /*4a50*/  UIMAD.WIDE.U32 UR6, UR14, UR8, URZ ;  /* 0x000000080e0672a5 */ /* 0x008fee000f8e00ff */
[----:B------:R-:W-:Y:S01]  /*4a60*/  @!UP3 UMOV UR4, UR7 ;  /* 0x000000070004bc82 */ /* 0x000fe20008000000 */
[----:B----4-:R-:W-:Y:S02]  /*4a70*/  @!UP3 UISETP.NE.AND UP0, UPT, UR5, 0x1, UPT ;  /* 0x000000010500b88c */ /* 0x010fe4000bf05270 */
[----:B------:R-:W-:Y:S02]  /*4a80*/  @!UP3 USHF.R.U32.HI UR4, URZ, UR9, UR4 ;  /* 0x00000009ff04b299 */ /* 0x000fe40008011604 */
[----:B------:R-:W-:Y:S02]  /*4a90*/  UIMAD.WIDE.U32 UR6, UR13, UR11, URZ ;  /* 0x0000000b0d0672a5 */ /* 0x000fe4000f8e00ff */
[----:B------:R-:W-:Y:S02]  /*4aa0*/  @!UP3 USEL UR8, UR14, UR4, !UP0 ;  /* 0x000000040e08b287 */ /* 0x000fe4000c000000 */
[----:B------:R-:W-:Y:S03]  /*4ab0*/  @!UP3 UISETP.NE.AND UP0, UPT, UR10, 0x1, UPT ;  /* 0x000000010a00b88c */ /* 0x000fe6000bf05270 */
[----:B------:R-:W-:Y:S02]  /*4ac0*/  @!UP3 UMOV UR6, UR7 ;  /* 0x000000070006bc82 */ /* 0x000fe40008000000 */
[----:B------:R-:W3:Y:S02]  /*4ad0*/  @!UP3 LDCU UR4, c[0x0][0xb20] ;  /* 0x00016400ff04b7ac */ /* 0x000ee40008000800 */
[----:B---3--:R-:W-:Y:S04]  /*4ae0*/  @!UP3 USHF.R.U32.HI UR6, URZ, UR4, UR6 ;  /* 0x00000004ff06b299 */ /* 0x008fe80008011606 */
[----:B------:R-:W-:Y:S04]  /*4af0*/  @!UP3 USEL UR6, UR13, UR6, !UP0 ;  /* 0x000000060d06b287 */ /* 0x000fe8000c000000 */
[----:B------:R-:W-:Y:S02]  /*4b00*/  @!UP3 UIADD3 UR4, UPT, UPT, -UR8, UR6, URZ ;  /* 0x000000060804b290 */ /* 0x000fe4000fffe1ff */
[----:B------:R-:W-:Y:S02]  /*4b10*/  @!UP3 UIADD3 UR6, UPT, UPT, UR8, -UR6, URZ ;  /* 0x800000060806b290 */ /* 0x000fe4000fffe0ff */
[----:B------:R-:W-:Y:S02]  /*4b20*/  @!UP3 UIMAD UR14, UR4, UR5, UR14 ;  /* 0x00000005040eb2a4 */ /* 0x000fe4000f8e020e */
[----:B------:R-:W-:Y:S01]  /*4b30*/  @!UP3 UIMAD UR13, UR6, UR10, UR13 ;  /* 0x0000000a060db2a4 */ /* 0x000fe2000f8e020d */
[----:B------:R-:W-:Y:S11]  /*4b40*/  BRA.U UP2, `(.L_x_88) ;  /* 0x0000000102107547 */ /* 0x000ff6000b800000 */
[----:B--2---:R-:W-:Y:S04]  /*4b50*/  MOV R0, UR53 ;  /* 0x0000003500007c02 */ /* 0x004fe80008000f00 */
[----:B------:R-:W-:Y:S04]  /*4b60*/  SHF.L.U32 R11, R0, 0x1f, RZ ;  /* 0x0000001f000b7819 */ /* 0x000fe800000006ff */
[----:B------:R-:W2:Y:S02]  /*4b70*/  SYNCS.PHASECHK.TRANS64.TRYWAIT P2, [UR21+0x88], R11 ;  /* 0x0000880bff0075a7 */ /* 0x000ea40008041115 */
[----:B--2---:R-:W-:Y:S05]  /*4b80*/  @!P2 BRA `(.L_x_89) ;  /* 0x00000058009ca947 */ /* 0x004fea0003800000 */
.L_x_88:
[----:B------:R-:W-:Y:S05]  /*4b90*/  @!P1 BRA `(.L_x_90) ;  /* 0x0000000000309947 */ /* 0x000fea0003800000 */
[----:B------:R-:W-:Y:S01]  /*4ba0*/  ISETP.NE.U32.AND P1, PT, R2, RZ, PT ;  /* 0x000000ff0200720c */ /* 0x000fe20003f25070 */
[----:B------:R-:W3:Y:S01]  /*4bb0*/  LDCU.64 UR4, c[0x0][0x358] ;  /* 0x00006b00ff0477ac */ /* 0x000ee20008000a00 */
[----:B------:R-:W-:Y:S02]  /*4bc0*/  IMAD.MOV.U32 R86, RZ, RZ, 0x1 ;  /* 0x00000001ff567424 */ /* 0x000fe400078e00ff */
[----:B------:R-:W-:Y:S11]  /*4bd0*/  ISETP.NE.AND.EX P1, PT, R3, RZ, PT, P1 ;  /* 0x000000ff0300720c */ /* 0x000ff60003f25310 */
[----:B------:R-:W-:Y:S02]  /*4be0*/  @!UPT UIADD3 URZ, UPT, UPT, URZ, URZ, URZ ;  /* 0x000000fffffff290 */ /* 0x000fe4000fffe0ff */
[----:B--2---:R-:W2:Y:S01]  /*4bf0*/  @P1 LDC.64 R10, c[0x0][0x888] ;  /* 0x00022200ff0a1b82 */ /* 0x004ea20000000a00 */
[----:B------:R-:W-:Y:S04]  /*4c00*/  @P1 IMAD R0, R4, UR36, RZ ;  /* 0x0000002404001c24 */ /* 0x000fe8000f8e02ff */
[----:B--2---:R-:W-:Y:S04]  /*4c10*/  @P1 IMAD.WIDE R10, R0, 0x4, R10 ;  /* 0x00000004000a1825 */ /* 0x004fe800078e020a */
[----:B------:R-:W-:Y:S01]  /*4c20*/  HFMA2 R0, -RZ, RZ, 0, 5.9604644775390625e-08 ;  /* 0x00000001ff007431 */ /* 0x000fe200000001ff */
[----:B---3-5:R3:W5:Y:S04]  /*4c30*/  @P1 LDG.E R41, desc[UR4][R10.64] ;  /* 0x000000040a291981 */ /* 0x028768000c1e1900 */
[----:B------:R-:W-:Y:S01]  /*4c40*/  @!P1 PRMT R86, R0, 0x7610, R86 ;  /* 0x0000761000569816 */ /* 0x000fe20000000056 */
[----:B---3--:R-:W4:Y:S06]  /*4c50*/  @!P1 LDC R41, c[0x0][0x880] ;  /* 0x00022000ff299b82 */ /* 0x008f2c0000000800 */
.L_x_90:
[----:B----45:R-:W-:Y:S01]  /*4c60*/  @!P0 FSETP.EQ.AND P1, PT, R41, RZ, PT ;  /* 0x000000ff2900820b */ /* 0x030fe20003f22000 */
[----:B------:R-:W-:Y:S01]  /*4c70*/  @!UPT UIADD3 URZ, UPT, UPT, URZ, URZ, URZ ;  /* 0x000000fffffff290 */ /* 0x000fe2000fffe0ff */
[----:B------:R-:W-:Y:S11]  /*4c80*/  @!P0 BRA `(.L_x_91) ;  /* 0x0000000000188947 */ /* 0x000ff60003800000 */
[----:B------:R-:W-:Y:S02]  /*4c90*/  LOP3.LUT P0, RZ, R86, 0xff, RZ, 0xc0, !PT ;  /* 0x000000ff56ff7812 */ /* 0x000fe4000780c0ff */
[----:B------:R-:W-:Y:S04]  /*4ca0*/  ISETP.NE.U32.AND P1, PT, R2, RZ, PT ;  /* 0x000000ff0200720c */ /* 0x000fe80003f25070 */
[----:B------:R-:W-:Y:S04]  /*4cb0*/  ISETP.NE.AND.EX P1, PT, R3, RZ, PT, P1 ;  /* 0x000000ff0300720c */ /* 0x000fe80003f25310 */
[----:B------:R-:W-:Y:S03]  /*4cc0*/  PLOP3.LUT P1, PT, P1, PT, PT, 0x8, 0x80 ;  /* 0x000000000080781c */ /* 0x000fe60000f2e170 */
[----:B------:R-:W-:Y:S11]  /*4cd0*/  @P0 FSETP.EQ.AND P1, PT, R41, RZ, PT ;  /* 0x000000ff2900020b */ /* 0x000ff60003f22000 */
[----:B------:R-:W-:Y:S02]  /*4ce0*/  @!UPT UIADD3 URZ, UPT, UPT, URZ, URZ, URZ ;  /* 0x000000fffffff290 */ /* 0x000fe4000fffe0ff */
.L_x_91:
[----:B------:R-:W3:Y:S01]  /*4cf0*/  SYNCS.PHASECHK.TRANS64.TRYWAIT P2, [UR21+0x60], R9 ;  /* 0x00006009ff0075a7 */ /* 0x000ee20008041115 */
[----:B------:R-:W-:Y:S04]  /*4d00*/  ELECT P0, URZ, PT ;  /* 0x0000000000ff782f */ /* 0x000fe80003800000 */
[----:B------:R-:W-:Y:S11]  /*4d10*/  PLOP3.LUT P1, PT, P1, P0, PT, 0xf2, 0x2f ;  /* 0x00000000002f781c */ /* 0x000ff60000f21e72 */
[----:B------:R-:W-:Y:S02]  /*4d20*/  @!UPT UIADD3 URZ, UPT, UPT, URZ, URZ, URZ ;  /* 0x000000fffffff290 */ /* 0x000fe4000fffe0ff */
[----:B------:R-:W-:Y:S05]  /*4d30*/  @!P1 IADD3 R8, P0, PT, R16, 0x580, RZ ;  /* 0x0000058010089810 */ /* 0x000fea0007f1e0ff */
[----:B------:R-:W-:Y:S01]  /*4d40*/  @!P1 IMAD.X R6, RZ, RZ, R17, P0 ;  /* 0x000000ffff069224 */ /* 0x000fe200000e0611 */
[----:B---3--:R-:W-:Y:S07]  /*4d50*/  @!P2 BRA `(.L_x_92) ;  /* 0x000000580040a947 */ /* 0x008fee0003800000 */
.L_x_176:
[----:B------:R-:W-:Y:S01]  /*4d60*/  @!P1 R2UR UR5, R8 ;  /* 0x00000000080592ca */ /* 0x000fe200000e0000 */
[----:B------:R-:W-:Y:S01]  /*4d70*/  VOTEU.ALL UP0, P1 ;  /* 0x0000000000ff7886 */ /* 0x000fe20000800000 */
[----:B------:R-:W-:Y:S01]  /*4d80*/  @!P1 R2UR UR4, R6 ;  /* 0x00000000060492ca */ /* 0x000fe200000e0000 */
[----:B------:R-:W-:Y:S01]  /*4d90*/  UMOV UR6, 0x0 ;  /* 0x0000000000067882 */ /* 0x000fe20000000000 */
[----:B------:R-:W-:Y:S01]  /*4da0*/  UMOV UR7, 0x10000000 ;  /* 0x1000000000077882 */ /* 0x000fe20000000000 */
[----:B------:R-:W-:Y:S01]  /*4db0*/  UMOV UR44, UR36 ;  /* 0x00000024002c7c82 */ /* 0x000fe20008000000 */
[----:B------:R-:W-:Y:S01]  /*4dc0*/  @!UP0 UIADD3 UR40, UPT, UPT, UR21, 0x200, URZ ;  /* 0x0000020015288890 */ /* 0x000fe2000fffe0ff */
[----:B--2---:R-:W-:Y:S01]  /*4dd0*/  @!P1 IMAD.MOV.U32 R0, RZ, RZ, 0x1000 ;  /* 0x00001000ff009424 */ /* 0x004fe200078e00ff */
[----:B------:R-:W-:Y:S01]  /*4de0*/  @!UP0 UIADD3 UR10, UPT, UPT, UR42, 0x80, URZ ;  /* 0x000000802a0a8890 */ /* 0x000fe2000fffe0ff */
[----:B------:R-:W-:Y:S01]  /*4df0*/  @!P1 IADD3 R8, P0, PT, R16, 0x580, RZ ;  /* 0x0000058010089810 */ /* 0x000fe20007f1e0ff */
[----:B------:R-:W-:Y:S01]  /*4e00*/  @!UP0 UIADD3 UR8, UPT, UPT, UR21, 0xa00, URZ ;  /* 0x00000a0015088890 */ /* 0x000fe2000fffe0ff */
[----:B------:R-:W-:Y:S02]  /*4e10*/  VOTEU.ALL UP0, P1 ;  /* 0x0000000000ff7886 */ /* 0x000fe40000800000 */
[----:B------:R-:W-:Y:S01]  /*4e20*/  IMAD.U32 R10, RZ, RZ, UR5 ;  /* 0x00000005ff0a7e24 */ /* 0x000fe2000f8e00ff */
[----:B------:R-:W-:Y:S01]  /*4e30*/  UMOV UR9, UR41 ;  /* 0x0000002900097c82 */ /* 0x000fe20008000000 */
[----:B------:R-:W-:Y:S01]  /*4e40*/  IMAD.U32 R11, RZ, RZ, UR4 ;  /* 0x00000004ff0b7e24 */ /* 0x000fe2000f8e00ff */
[----:B------:R-:W-:Y:S01]  /*4e50*/  UMOV UR11, UR43 ;  /* 0x0000002b000b7c82 */ /* 0x000fe20008000000 */
[----:B------:R-:W-:Y:S01]  /*4e60*/  UMOV UR12, UR36 ;  /* 0x00000024000c7c82 */ /* 0x000fe20008000000 */
[----:B------:R-:W-:Y:S01]  /*4e70*/  @!P1 R2UR UR4, R10 ;  /* 0x000000000a0492ca */ /* 0x000fe200000e0000 */
[----:B------:R-:W-:Y:S01]  /*4e80*/  @!P1 IMAD.X R6, RZ, RZ, R17, P0 ;  /* 0x000000ffff069224 */ /* 0x000fe200000e0611 */
[----:B------:R-:W-:Y:S11]  /*4e90*/  @!P1 R2UR UR5, R11 ;  /* 0x000000000b0592ca */ /* 0x000ff600000e0000 */
[----:B------:R-:W-:Y:S02]  /*4ea0*/  @!UPT UIADD3 URZ, UPT, UPT, URZ, URZ, URZ ;  /* 0x000000fffffff290 */ /* 0x000fe4000fffe0ff */
[----:B------:R2:W-:Y:S01]  /*4eb0*/  @!UP0 UTMALDG.3D [UR40], [UR4], desc[UR6] ;  /* 0x00000628040085b4 */ /* 0x0005e20008011000 */
[----:B------:R-:W-:Y:S05]  /*4ec0*/  VOTEU.ALL UP0, P1 ;  /* 0x0000000000ff7886 */ /* 0x000fea0000800000 */
[----:B------:R2:W-:Y:S01]  /*4ed0*/  @!UP0 UTMALDG.3D [UR8], [UR4], desc[UR6] ;  /* 0x00000608040085b4 */ /* 0x0005e20008011000 */
[----:B------:R2:W-:Y:S01]  /*4ee0*/  @!P1 SYNCS.ARRIVE.TRANS64.RED.A0TR RZ, [UR21+0x40], R0 ;  /* 0x00004000ffff99a7 */ /* 0x0005e20008300415 */
[----:B------:R-:W-:Y:S01]  /*4ef0*/  SYNCS.ARRIVE.TRANS64.RED.A1T0 RZ, [UR46], RZ ;  /* 0x000000ffffff79a7 */ /* 0x000fe2000810042e */
[----:B------:R-:W3:Y:S02]  /*4f00*/  SYNCS.PHASECHK.TRANS64.TRYWAIT P2, [UR21+0x68], R9 ;  /* 0x00006809ff0075a7 */ /* 0x000ee40008041115 */
[----:B--23--:R-:W-:Y:S05]  /*4f10*/  @!P2 BRA `(.L_x_93) ;  /* 0x0000005400e8a947 */ /* 0x00cfea0003800000 */
.L_x_178:
        /* <DEDUP_REMOVED lines=10> */
[----:B------:R-:W-:Y:S02]  /*4fc0*/  @!UP0 UIADD3 UR10, UPT, UPT, UR42, 0xa0, URZ ;  /* 0x000000a02a0a8890 */ /* 0x000fe4000fffe0ff */
[----:B------:R-:W-:Y:S01]  /*4fd0*/  @!UP0 UIADD3 UR8, UPT, UPT, UR21, 0x1a00, URZ ;  /* 0x00001a0015088890 */ /* 0x000fe2000fffe0ff */
[----:B------:R-:W-:Y:S01]  /*4fe0*/  IMAD.U32 R10, RZ, RZ, UR5 ;  /* 0x00000005ff0a7e24 */ /* 0x000fe2000f8e00ff */
[----:B------:R-:W-:Y:S01]  /*4ff0*/  VOTEU.ALL UP0, P1 ;  /* 0x0000000000ff7886 */ /* 0x000fe20000800000 */
[----:B------:R-:W-:Y:S01]  /*5000*/  IMAD.U32 R11, RZ, RZ, UR4 ;  /* 0x00000004ff0b7e24 */ /* 0x000fe2000f8e00ff */
[----:B------:R-:W-:Y:S01]  /*5010*/  UMOV UR9, UR33 ;  /* 0x0000002100097c82 */ /* 0x000fe20008000000 */
[----:B------:R-:W-:Y:S01]  /*5020*/  UMOV UR11, UR43 ;  /* 0x0000002b000b7c82 */ /* 0x000fe20008000000 */
[----:B------:R-:W-:Y:S01]  /*5030*/  @!P1 R2UR UR4, R10 ;  /* 0x000000000a0492ca */ /* 0x000fe200000e0000 */
[----:B------:R-:W-:Y:S01]  /*5040*/  UMOV UR12, UR36 ;  /* 0x00000024000c7c82 */ /* 0x000fe20008000000 */
[----:B------:R-:W-:Y:S01]  /*5050*/  @!P1 R2UR UR5, R11 ;  /* 0x000000000b0592ca */ /* 0x000fe200000e0000 */
[----:B------:R-:W-:Y:S11]  /*5060*/  @!P1 IMAD.X R6, RZ, RZ, R17, P0 ;  /* 0x000000ffff069224 */ /* 0x000ff600000e0611 */
[----:B------:R-:W-:Y:S01]  /*5070*/  @!UPT UIADD3 URZ, UPT, UPT, URZ, URZ, URZ ;  /* 0x000000fffffff290 */ /* 0x000fe2000fffe0ff */
[----:B------:R2:W-:Y:S01]  /*5080*/  @!UP0 UTMALDG.3D [UR32], [UR4], desc[UR6] ;  /* 0x00000620040085b4 */ /* 0x0005e20008011000 */
[----:B------:R-:W-:Y:S05]  /*5090*/  VOTEU.ALL UP0, P1 ;  /* 0x0000000000ff7886 */ /* 0x000fea0000800000 */
[----:B------:R2:W-:Y:S01]  /*50a0*/  @!UP0 UTMALDG.3D [UR8], [UR4], desc[UR6] ;  /* 0x00000608040085b4 */ /* 0x0005e20008011000 */
[----:B------:R2:W-:Y:S01]  /*50b0*/  @!P1 SYNCS.ARRIVE.TRANS64.RED.A0TR RZ, [UR21+0x48], R0 ;  /* 0x00004800ffff99a7 */ /* 0x0005e20008300415 */
[----:B------:R-:W-:Y:S01]  /*50c0*/  SYNCS.ARRIVE.TRANS64.RED.A1T0 RZ, [UR39], RZ ;  /* 0x000000ffffff79a7 */ /* 0x000fe20008100427 */
[----:B------:R-:W3:Y:S02]  /*50d0*/  SYNCS.PHASECHK.TRANS64.TRYWAIT P2, [UR21+0x70], R9 ;  /* 0x00007009ff0075a7 */ /* 0x000ee40008041115 */
[----:B--23--:R-:W-:Y:S05]  /*50e0*/  @!P2 BRA `(.L_x_94) ;  /* 0x00000054008ca947 */ /* 0x00cfea0003800000 */
.L_x_180:
        /* <DEDUP_REMOVED lines=9> */
[----:B------:R-:W-:Y:S01]  /*5180*/  VIADD R14, R14, 0x1 ;  /* 0x000000010e0e7836 */ /* 0x000fe20000000000 */
        /* <DEDUP_REMOVED lines=10> */
[----:B------:R-:W-:Y:S11]  /*5230*/  UMOV UR12, UR36 ;  /* 0x00000024000c7c82 */ /* 0x000ff60008000000 */
        /* <DEDUP_REMOVED lines=8> */
.L_x_182:
[----:B------:R-:W-:Y:S01]  /*52c0*/  UIADD3 UR32, UPT, UPT, UR13, UR59, URZ ;  /* 0x0000003b0d207290 */ /* 0x000fe2000fffe0ff */
[----:B------:R-:W-:Y:S01]  /*52d0*/  @!P1 IADD3 R6, P0, PT, R16, 0x580, RZ ;  /* 0x0000058010069810 */ /* 0x000fe20007f1e0ff */
[----:B------:R-:W-:Y:S01]  /*52e0*/  UPLOP3.LUT UP2, UPT, UPT, UPT, UPT, 0x80, 0x8 ;  /* 0x000000000008789c */ /* 0x000fe20003f4f070 */
[----:B------:R-:W-:Y:S01]  /*52f0*/  R2UR UR24, R88 ;  /* 0x00000000581872ca */ /* 0x000fe200000e0000 */
[----:B------:R-:W-:Y:S01]  /*5300*/  VOTEU.ALL UP0, P1 ;  /* 0x0000000000ff7886 */ /* 0x000fe20000800000 */
[----:B------:R-:W-:Y:S01]  /*5310*/  @!P1 R2UR UR5, R6 ;  /* 0x00000000060592ca */ /* 0x000fe200000e0000 */
[----:B--2---:R-:W-:Y:S01]  /*5320*/  @!P1 IMAD.X R0, RZ, RZ, R17, P0 ;  /* 0x000000ffff009224 */ /* 0x004fe200000e0611 */
[----:B------:R-:W-:Y:S01]  /*5330*/  UMOV UR6, 0x0 ;  /* 0x0000000000067882 */ /* 0x000fe20000000000 */
[----:B------:R-:W-:Y:S01]  /*5340*/  UMOV UR7, 0x10000000 ;  /* 0x1000000000077882 */ /* 0x000fe20000000000 */
[----:B------:R-:W-:Y:S01]  /*5350*/  @!UP0 UIADD3 UR18, UPT, UPT, UR42, 0x60, URZ ;  /* 0x000000602a128890 */ /* 0x000fe2000fffe0ff */
[----:B------:R-:W-:Y:S01]  /*5360*/  ISETP.NE.AND P0, PT, R14, 0x2, PT ;  /* 0x000000020e00780c */ /* 0x000fe20003f05270 */
[----:B------:R-:W-:Y:S01]  /*5370*/  @!UP0 UIADD3 UR16, UPT, UPT, UR21, 0x3200, URZ ;  /* 0x0000320015108890 */ /* 0x000fe2000fffe0ff */
[----:B------:R-:W-:Y:S01]  /*5380*/  @!P1 R2UR UR4, R0 ;  /* 0x00000000000492ca */ /* 0x000fe200000e0000 */
[----:B------:R-:W-:Y:S01]  /*5390*/  @!UP0 UIADD3 UR17, UPT, UPT, UR21, 0x58, URZ ;  /* 0x0000005815118890 */ /* 0x000fe2000fffe0ff */
[----:B------:R-:W-:Y:S01]  /*53a0*/  SEL R0, RZ, 0x1, P0 ;  /* 0x00000001ff007807 */ /* 0x000fe20000000000 */
[----:B------:R-:W-:Y:S01]  /*53b0*/  @!UP0 UIADD3 UR10, UPT, UPT, UR42, 0xe0, URZ ;  /* 0x000000e02a0a8890 */ /* 0x000fe2000fffe0ff */
[----:B------:R-:W-:Y:S01]  /*53c0*/  LOP3.LUT R15, R15, 0x1, RZ, 0x3c, !PT ;  /* 0x000000010f0f7812 */ /* 0x000fe200078e3cff */
[----:B------:R-:W-:Y:S01]  /*53d0*/  @!UP0 UIADD3 UR8, UPT, UPT, UR21, 0x3a00, URZ ;  /* 0x00003a0015088890 */ /* 0x000fe2000fffe0ff */
[----:B------:R-:W-:Y:S01]  /*53e0*/  IMAD.U32 R8, RZ, RZ, UR5 ;  /* 0x00000005ff087e24 */ /* 0x000fe2000f8e00ff */
[----:B------:R-:W-:Y:S01]  /*53f0*/  VOTEU.ALL UP0, P1 ;  /* 0x0000000000ff7886 */ /* 0x000fe20000800000 */
[----:B------:R-:W-:Y:S01]  /*5400*/  UMOV UR19, UR43 ;  /* 0x0000002b00137c82 */ /* 0x000fe20008000000 */
[----:B------:R-:W-:Y:S01]  /*5410*/  UMOV UR20, UR36 ;  /* 0x0000002400147c82 */ /* 0x000fe20008000000 */
[----:B------:R-:W-:Y:S01]  /*5420*/  UMOV UR11, UR43 ;  /* 0x0000002b000b7c82 */ /* 0x000fe20008000000 */
[----:B------:R-:W-:Y:S01]  /*5430*/  UMOV UR12, UR36 ;  /* 0x00000024000c7c82 */ /* 0x000fe20008000000 */
[----:B------:R-:W-:Y:S01]  /*5440*/  UMOV UR9, UR17 ;  /* 0x0000001100097c82 */ /* 0x000fe20008000000 */
[----:B------:R-:W-:Y:S01]  /*5450*/  IMAD.U32 R9, RZ, RZ, UR4 ;  /* 0x00000004ff097e24 */ /* 0x000fe2000f8e00ff */
[----:B------:R-:W-:Y:S01]  /*5460*/  @!P1 R2UR UR4, R8 ;  /* 0x00000000080492ca */ /* 0x000fe200000e0000 */
[----:B------:R-:W-:Y:S01]  /*5470*/  UMOV UR36, UR29 ;  /* 0x0000001d00247c82 */ /* 0x000fe20008000000 */
[----:B------:R-:W-:Y:S02]  /*5480*/  LOP3.LUT R13, R13, R0, RZ, 0x3c, !PT ;  /* 0x000000000d0d7212 */ /* 0x000fe400078e3cff */
[----:B------:R-:W-:Y:S02]  /*5490*/  @!P1 R2UR UR5, R9 ;  /* 0x00000000090592ca */ /* 0x000fe400000e0000 */
[----:B------:R-:W-:Y:S11]  /*54a0*/  SEL R14, R14, RZ, P0 ;  /* 0x000000ff0e0e7207 */ /* 0x000ff60000000000 */
[----:B------:R2:W-:Y:S01]  /*54b0*/  @!UP0 UTMALDG.3D [UR16], [UR4], desc[UR6] ;  /* 0x00000610040085b4 */ /* 0x0005e20008011000 */
[----:B------:R-:W-:Y:S05]  /*54c0*/  VOTEU.ALL UP0, P1 ;  /* 0x0000000000ff7886 */ /* 0x000fea0000800000 */
[----:B------:R3:W-:Y:S01]  /*54d0*/  @!UP0 UTMALDG.3D [UR8], [UR4], desc[UR6] ;  /* 0x00000608040085b4 */ /* 0x0007e20008011000 */
[----:B------:R3:W-:Y:S01]  /*54e0*/  @!P1 SYNCS.ARRIVE.TRANS64.RED.A0TR RZ, [UR21+0x58], R7 ;  /* 0x00005807ffff99a7 */ /* 0x0007e20008300415 */
[----:B------:R-:W-:Y:S01]  /*54f0*/  SYNCS.ARRIVE.TRANS64.RED.A1T0 RZ, [UR37], RZ ;  /* 0x000000ffffff79a7 */ /* 0x000fe20008100425 */
[----:B--2---:R-:W-:Y:S01]  /*5500*/  UIADD3 UR20, UPT, UPT, UR14, UR24, URZ ;  /* 0x000000180e147290 */ /* 0x004fe2000fffe0ff */
[----:B------:R-:W-:Y:S11]  /*5510*/  BRA.U UP1, `(.L_x_96) ;  /* 0xfffffff101087547 */ /* 0x000ff6000b83ffff */
[----:B------:R-:W-:-:S04]  /*5520*/  SHF.L.U32 R3, R15, 0x1f, RZ ;  /* 0x0000001f0f037819 */ /* 0x000fc800000006ff */
[----:B------:R-:W2:Y:S02]  /*5530*/  SYNCS.PHASECHK.TRANS64.TRYWAIT P0, [UR21+0x60], R3 ;  /* 0x00006003ff0075a7 */ /* 0x000ea40008001115 */
[----:B--2---:R-:W-:Y:S05]  /*5540*/  @!P0 BRA `(.L_x_97) ;  /* 0x0000005000a48947 */ /* 0x004fea0003800000 */
.L_x_184:
[----:B------:R-:W4:Y:S02]  /*5550*/  SYNCS.PHASECHK.TRANS64.TRYWAIT P0, [UR21+0x68], R3 ;  /* 0x00006803ff0075a7 */ /* 0x000f240008001115 */
[----:B----4-:R-:W-:Y:S05]  /*5560*/  @!P0 BRA `(.L_x_98) ;  /* 0x0000005000b48947 */ /* 0x010fea0003800000 */
.L_x_186:
[----:B------:R-:W4:Y:S02]  /*5570*/  SYNCS.PHASECHK.TRANS64.TRYWAIT P0, [UR21+0x70], R3 ;  /* 0x00007003ff0075a7 */ /* 0x000f240008001115 */
[----:B----4-:R-:W-:Y:S05]  /*5580*/  @!P0 BRA `(.L_x_99) ;  /* 0x0000005000c48947 */ /* 0x010fea0003800000 */
.L_x_188:
[----:B--2---:R-:W-:-:S07]  /*5590*/  MOV R0, UR21 ;  /* 0x0000001500007c02 */ /* 0x004fce0008000f00 */
.L_x_100:
[----:B--2---:R-:W-:-:S04]  /*55a0*/  SHF.L.U32 R3, R15, 0x1f, RZ ;  /* 0x0000001f0f037819 */ /* 0x004fc800000006ff */
[----:B------:R2:W4:Y:S03]  /*55b0*/  SYNCS.PHASECHK.TRANS64.TRYWAIT P0, [R0+URZ+0x78], R3 ;  /* 0x00007803000075a7 */ /* 0x00052600080011ff */
[----:B----4-:R-:W-:Y:S05]  /*55c0*/  @!P0 NANOSLEEP.SYNCS 0x989680 ;  /* 0x009896800000895d */ /* 0x010fea0003900000 */
[----:B------:R-:W4:Y:S02]  /*55d0*/  @!P0 SYNCS.PHASECHK.TRANS64 P0, [R0+URZ+0x78], R3 ;  /* 0x00007803000085a7 */ /* 0x000f2400080010ff */
[----:B-1-34-:R-:W-:Y:S05]  /*55e0*/  @P0 EXIT ;  /* 0x000000000000094d */ /* 0x01afea0003800000 */
[----:B------:R-:W-:Y:S05]  /*55f0*/  BRA `(.L_x_100) ;  /* 0xfffffffc00e87947 */ /* 0x000fea000383ffff */
.L_x_85:
[----:B------:R-:W-:-:S06]  /*5600*/  UISETP.GE.AND UP0, UPT, UR13, 0x4, UPT ;  /* 0x000000040d00788c */ /* 0x000fcc000bf06270 */
[----:B------:R-:W-:-:S13]  /*5610*/  PLOP3.LUT P0, PT, PT, PT, UP0, 0x80, 0x8 ;  /* 0x000000000008781c */ /* 0x000fda0003f0f008 */
[----:B------:R-:W-:Y:S05]  /*5620*/  @!P0 EXIT ;  /* 0x000000000000894d */ /* 0x000fea0003800000 */
[----:B------:R-:W-:Y:S01]  /*5630*/  BAR.SYNC.DEFER_BLOCKING 0x6, 0xa0 ;  /* 0x0182800000007b1d */ /* 0x000fe20000010000 */
[----:B------:R-:W-:Y:S01]  /*5640*/  IMAD.SHL.U32 R4, R87, 0x200000, RZ ;  /* 0x0020000057047824 */ /* 0x000fe200078e00ff */
[----:B------:R-:W-:Y:S01]  /*5650*/  CS2R R94, SRZ ;  /* 0x00000000005e7805 */ /* 0x000fe2000001ff00 */
[C---:B------:R-:W-:Y:S01]  /*5660*/  IMAD.SHL.U32 R85, R97.reuse, 0x20, RZ ;  /* 0x0000002061557824 */ /* 0x040fe200078e00ff */
[----:B------:R-:W-:Y:S01]  /*5670*/  CS2R R92, SRZ ;  /* 0x00000000005c7805 */ /* 0x000fe2000001ff00 */
[C---:B------:R-:W-:Y:S01]  /*5680*/  IMAD.U32 R37, R97.reuse, 0x10000, RZ ;  /* 0x0001000061257824 */ /* 0x040fe200078e00ff */
[----:B------:R-:W-:Y:S02]  /*5690*/  UMOV UR43, 0x400 ;  /* 0x00000400002b7882 */ /* 0x000fe40000000000 */
[----:B------:R-:W1:Y:S01]  /*56a0*/  LDC.64 R82, c[0x0][0x8b0] ;  /* 0x00022c00ff527b82 */ /* 0x000e620000000a00 */
[----:B------:R-:W-:Y:S01]  /*56b0*/  ULEA UR43, UR58, UR43, 0x18 ;  /* 0x0000002b3a2b7291 */ /* 0x000fe2000f8ec0ff */
[----:B------:R-:W-:Y:S01]  /*56c0*/  IMAD.SHL.U32 R5, R97, 0x4, RZ ;  /* 0x0000000461057824 */ /* 0x000fe200078e00ff */
[----:B------:R-:W-:Y:S01]  /*56d0*/  LOP3.LUT R4, R4, 0x200000, RZ, 0xc0, !PT ;  /* 0x0020000004047812 */ /* 0x000fe200078ec0ff */
[----:B------:R-:W-:Y:S01]  /*56e0*/  IMAD.SHL.U32 R7, R87, 0x400, RZ ;  /* 0x0000040057077824 */ /* 0x000fe200078e00ff */
[C---:B------:R-:W-:Y:S01]  /*56f0*/  LOP3.LUT R6, R85.reuse, 0x80, RZ, 0xc0, !PT ;  /* 0x0000008055067812 */ /* 0x040fe200078ec0ff */
[----:B------:R-:W-:Y:S01]  /*5700*/  UIADD3 UR4, UPT, UPT, UR43, 0x4200, URZ ;  /* 0x000042002b047890 */ /* 0x000fe2000fffe0ff */
[C---:B------:R-:W-:Y:S01]  /*5710*/  LOP3.LUT R84, R85.reuse, 0xb60, RZ, 0xc0, !PT ;  /* 0x00000b6055547812 */ /* 0x040fe200078ec0ff */
[----:B------:R-:W2:Y:S01]  /*5720*/  LDC.64 R80, c[0x0][0x8a8] ;  /* 0x00022a00ff507b82 */ /* 0x000ea20000000a00 */
[----:B------:R-:W-:Y:S01]  /*5730*/  UIADD3 UR5, UPT, UPT, UR43, 0x200, URZ ;  /* 0x000002002b057890 */ /* 0x000fe2000fffe0ff */
[----:B------:R-:W-:Y:S01]  /*5740*/  LOP3.LUT R37, R4, 0x400000, R37, 0xf8, !PT ;  /* 0x0040000004257812 */ /* 0x000fe200078ef825 */
[----:B------:R-:W-:Y:S01]  /*5750*/  IMAD.MOV.U32 R36, RZ, RZ, RZ ;  /* 0x000000ffff247224 */ /* 0x000fe200078e00ff */
[----:B------:R-:W-:Y:S01]  /*5760*/  LOP3.LUT R5, R6, 0x10, R5, 0xf8, !PT ;  /* 0x0000001006057812 */ /* 0x000fe200078ef805 */
[----:B------:R-:W-:Y:S01]  /*5770*/  IMAD.MOV.U32 R91, RZ, RZ, RZ ;  /* 0x000000ffff5b7224 */ /* 0x000fe200078e00ff */
[----:B------:R-:W-:Y:S01]  /*5780*/  LOP3.LUT R84, R84, 0x400, R7, 0xf8, !PT ;  /* 0x0000040054547812 */ /* 0x000fe200078ef807 */
[----:B------:R-:W-:Y:S01]  /*5790*/  IMAD.U32 R98, RZ, RZ, UR5 ;  /* 0x00000005ff627e24 */ /* 0x000fe2000f8e00ff */
[----:B------:R-:W-:Y:S01]  /*57a0*/  LOP3.LUT P0, RZ, R85, 0x80, RZ, 0xc0, !PT ;  /* 0x0000008055ff7812 */ /* 0x000fe2000780c0ff */
[----:B------:R-:W3:Y:S01]  /*57b0*/  LDS R0, [UR43+0x140] ;  /* 0x0001402bff007984 */ /* 0x000ee20008000800 */
[----:B------:R-:W-:Y:S01]  /*57c0*/  LOP3.LUT R84, R84, R5, RZ, 0xfc, !PT ;  /* 0x0000000554547212 */ /* 0x000fe200078efcff */
[----:B------:R-:W-:Y:S01]  /*57d0*/  IMAD.U32 R96, RZ, RZ, UR4 ;  /* 0x00000004ff607e24 */ /* 0x000fe2000f8e00ff */
[----:B------:R-:W-:Y:S01]  /*57e0*/  P2R R4, PR, RZ, 0x1 ;  /* 0x00000001ff047803 */ /* 0x000fe20000000000 */
[----:B------:R-:W4:Y:S01]  /*57f0*/  LDCU UR57, c[0x0][0x370] ;  /* 0x00006e00ff3977ac */ /* 0x000f220008000800 */
[----:B------:R-:W-:Y:S01]  /*5800*/  LOP3.LUT R97, R97, 0x60, RZ, 0xc0, !PT ;  /* 0x0000006061617812 */ /* 0x000fe200078ec0ff */
[----:B------:R-:W1:Y:S01]  /*5810*/  LDCU.64 UR62, c[0x0][0x348] ;  /* 0x00006900ff3e77ac */ /* 0x000e620008000a00 */
[----:B------:R-:W1:Y:S01]  /*5820*/  LDCU UR42, c[0x0][0xb0c] ;  /* 0x00016180ff2a77ac */ /* 0x000e620008000800 */
[----:B------:R-:W1:Y:S01]  /*5830*/  LDCU UR39, c[0x0][0xb30] ;  /* 0x00016600ff2777ac */ /* 0x000e620008000800 */
[----:B------:R-:W1:Y:S01]  /*5840*/  LDCU.64 UR46, c[0x0][0x888] ;  /* 0x00011100ff2e77ac */ /* 0x000e620008000a00 */
[----:B------:R-:W1:Y:S01]  /*5850*/  LDCU.64 UR40, c[0x0][0xb28] ;  /* 0x00016500ff2877ac */ /* 0x000e620008000a00 */
[----:B------:R-:W1:Y:S01]  /*5860*/  LDCU.64 UR60, c[0x0][0x890] ;  /* 0x00011200ff3c77ac */ /* 0x000e620008000a00 */
[----:B------:R-:W1:Y:S01]  /*5870*/  LDCU.128 UR52, c[0x0][0xb10] ;  /* 0x00016200ff3477ac */ /* 0x000e620008000c00 */
[----:B------:R-:W1:Y:S02]  /*5880*/  LDCU UR56, c[0x0][0x374] ;  /* 0x00006e80ff3877ac */ /* 0x000e640008000800 */
[----:B-1234-:R-:W-:-:S07]  /*5890*/  IMAD.IADD R37, R0, 0x1, R37 ;  /* 0x0000000100257824 */ /* 0x01efce00078e0225 */
.L_x_142:
[C---:B------:R-:W-:Y:S02]  /*58a0*/  LEA R3, R91.reuse, UR43, 0x3 ;  /* 0x0000002b5b037c11 */ /* 0x040fe4000f8e18ff */
[----:B------:R-:W-:Y:S02]  /*58b0*/  SHF.L.U32 R0, R94, 0x1f, RZ ;  /* 0x0000001f5e007819 */ /* 0x000fe400000006ff */
[----:B------:R-:W-:Y:S02]  /*58c0*/  LEA R5, R91, UR43, 0x4 ;  /* 0x0000002b5b057c11 */ /* 0x000fe4000f8e20ff */
[----:B------:R-:W1:Y:S02]  /*58d0*/  SYNCS.PHASECHK.TRANS64.TRYWAIT P0, [R3+URZ+0x90], R0 ;  /* 0x00009000030075a7 */ /* 0x000e6400080011ff */
[----:B-12---:R-:W-:Y:S05]  /*58e0*/  @!P0 BRA `(.L_x_101) ;  /* 0x0000005000048947 */ /* 0x006fea0003800000 */
.L_x_189:
        /* <DEDUP_REMOVED lines=11> */
[----:B------:R-:W-:Y:S01]  /*59a0*/  PLOP3.LUT P0, PT, PT, PT, UP1, 0x80, 0x8 ;  /* 0x000000000008781c */ /* 0x000fe20003f0f018 */
[----:B------:R-:W-:Y:S11]  /*59b0*/  UP2UR UR44, UPR, URZ, 0x2 ;  /* 0x00000002ff2c7883 */ /* 0x000ff60008000000 */
[----:B------:R-:W-:Y:S01]  /*59c0*/  @!UPT UIADD3 URZ, UPT, UPT, URZ, URZ, URZ ;  /* 0x000000fffffff290 */ /* 0x000fe2000fffe0ff */
[----:B-1----:R-:W-:Y:S02]  /*59d0*/  @P0 SHF.R.U32.HI R0, RZ, 0x10, R5 ;  /* 0x00000010ff000819 */ /* 0x002fe40000011605 */
        /* <DEDUP_REMOVED lines=12> */
[----:B------:R-:W2:Y:S01]  /*5aa0*/  LDCU UR12, c[0x0][0xb20] ;  /* 0x00016400ff0c77ac */ /* 0x000ea20008000800 */
[----:B------:R-:W-:Y:S02]  /*5ab0*/  UIMAD.WIDE.U32 UR4, UR56, UR55, URZ ;  /* 0x00000037380472a5 */ /* 0x000fe4000f8e00ff */
[----:B------:R-:W-:Y:S02]  /*5ac0*/  UIMAD.WIDE.U32 UR6, UR57, UR52, URZ ;  /* 0x00000034390672a5 */ /* 0x000fe4000f8e00ff */
[----:B------:R-:W-:Y:S02]  /*5ad0*/  UISETP.NE.AND UP0, UPT, UR54, 0x1, UPT ;  /* 0x000000013600788c */ /* 0x000fe4000bf05270 */
[----:B------:R-:W-:Y:S02]  /*5ae0*/  UIMAD.WIDE.U32 UR8, UR37, UR55, URZ ;  /* 0x00000037250872a5 */ /* 0x000fe4000f8e00ff */
[----:B------:R-:W-:Y:S02]  /*5af0*/  UIMAD.WIDE.U32 UR10, UR38, UR52, URZ ;  /* 0x00000034260a72a5 */ /* 0x000fe4000f8e00ff */
[----:B------:R-:W-:Y:S02]  /*5b00*/  UISETP.NE.AND UP1, UPT, UR42, 0x1, UPT ;  /* 0x000000012a00788c */ /* 0x000fe4000bf25270 */
[----:B------:R-:W-:Y:S01]  /*5b10*/  UISETP.NE.AND UP2, UPT, UR45, 0x1, UPT ;  /* 0x000000012d00788c */ /* 0x000fe2000bf45270 */
[----:B------:R-:W-:Y:S02]  /*5b20*/  UMOV UR4, UR5 ;  /* 0x0000000500047c82 */ /* 0x000fe40008000000 */
[----:B--2---:R-:W-:Y:S03]  /*5b30*/  USHF.R.U32.HI UR5, URZ, UR12, UR4 ;  /* 0x0000000cff057299 */ /* 0x004fe60008011604 */
[----:B------:R-:W-:Y:S02]  /*5b40*/  UMOV UR4, UR7 ;  /* 0x0000000700047c82 */ /* 0x000fe40008000000 */
[----:B------:R-:W-:Y:S02]  /*5b50*/  USHF.R.U32.HI UR7, URZ, UR53, UR4 ;  /* 0x00000035ff077299 */ /* 0x000fe40008011604 */
[----:B------:R-:W-:Y:S02]  /*5b60*/  USEL UR4, UR56, UR5, !UP0 ;  /* 0x0000000538047287 */ /* 0x000fe4000c000000 */
[----:B------:R-:W-:Y:S01]  /*5b70*/  USEL UR7, UR57, UR7, !UP1 ;  /* 0x0000000739077287 */ /* 0x000fe2000c800000 */
[----:B------:R-:W-:Y:S01]  /*5b80*/  UMOV UR5, UR9 ;  /* 0x0000000900057c82 */ /* 0x000fe20008000000 */
[----:B------:R-:W-:Y:S02]  /*5b90*/  UIMAD.WIDE.U32 UR8, UR4, UR40, URZ ;  /* 0x00000028040872a5 */ /* 0x000fe4000f8e00ff */
[----:B------:R-:W-:Y:S03]  /*5ba0*/  USHF.R.U32.HI UR6, URZ, UR12, UR5 ;  /* 0x0000000cff067299 */ /* 0x000fe60008011605 */
[----:B------:R-:W-:Y:S01]  /*5bb0*/  UMOV UR5, UR11 ;  /* 0x0000000b00057c82 */ /* 0x000fe20008000000 */
[----:B------:R-:W-:Y:S02]  /*5bc0*/  UIMAD.WIDE.U32 UR10, UR7, UR40, URZ ;  /* 0x00000028070a72a5 */ /* 0x000fe4000f8e00ff */
[----:B------:R-:W-:Y:S02]  /*5bd0*/  USHF.R.U32.HI UR12, URZ, UR53, UR5 ;  /* 0x00000035ff0c7299 */ /* 0x000fe40008011605 */
[----:B------:R-:W-:Y:S01]  /*5be0*/  USEL UR6, UR37, UR6, !UP0 ;  /* 0x0000000625067287 */ /* 0x000fe2000c000000 */
[----:B------:R-:W-:Y:S02]  /*5bf0*/  UMOV UR5, UR9 ;  /* 0x0000000900057c82 */ /* 0x000fe40008000000 */
[----:B------:R-:W-:Y:S01]  /*5c00*/  UMOV UR10, UR11 ;  /* 0x0000000b000a7c82 */ /* 0x000fe20008000000 */
[----:B------:R-:W-:Y:S02]  /*5c10*/  @UP2 USHF.R.U32.HI UR4, URZ, UR41, UR5 ;  /* 0x00000029ff042299 */ /* 0x000fe40008011605 */
[----:B------:R-:W-:Y:S02]  /*5c20*/  @UP2 USHF.R.U32.HI UR7, URZ, UR41, UR10 ;  /* 0x00000029ff072299 */ /* 0x000fe4000801160a */
[----:B------:R-:W-:Y:S02]  /*5c30*/  UIMAD UR4, UR45, UR4, URZ ;  /* 0x000000042d0472a4 */ /* 0x000fe4000f8e02ff */
        /* <DEDUP_REMOVED lines=8> */
[----:B------:R-:W-:Y:S02]  /*5cc0*/  USEL UR11, UR6, UR4, !UP2 ;  /* 0x00000004060b7287 */ /* 0x000fe4000d000000 */
[----:B------:R-:W-:Y:S02]  /*5cd0*/  UIADD3 UR8, UPT, UPT, -UR5, URZ, URZ ;  /* 0x000000ff05087290 */ /* 0x000fe4000fffe1ff */
[----:B------:R-:W-:Y:S01]  /*5ce0*/  UIADD3 UR10, UPT, UPT, -UR11, URZ, URZ ;  /* 0x000000ff0b0a7290 */ /* 0x000fe2000fffe1ff */
[----:B------:R-:W-:Y:S01]  /*5cf0*/  @!UP0 UMOV UR4, UR9 ;  /* 0x0000000900048c82 */ /* 0x000fe20008000000 */
[----:B------:R-:W-:Y:S02]  /*5d00*/  UIADD3 UR9, UPT, UPT, -UR6, URZ, URZ ;  /* 0x000000ff06097290 */ /* 0x000fe4000fffe1ff */
[----:B------:R-:W-:Y:S02]  /*5d10*/  @!UP0 USHF.R.U32.HI UR4, URZ, UR41, UR4 ;  /* 0x00000029ff048299 */ /* 0x000fe40008011604 */
[----:B------:R-:W-:Y:S02]  /*5d20*/  UIMAD UR10, UR45, UR10, UR6 ;  /* 0x0000000a2d0a72a4 */ /* 0x000fe4000f8e0206 */
[----:B------:R-:W-:Y:S04]  /*5d30*/  @!UP0 USEL UR4, UR5, UR4, !UP2 ;  /* 0x0000000405048287 */ /* 0x000fe8000d000000 */
[----:B------:R-:W-:Y:S02]  /*5d40*/  @!UP0 UIMAD UR10, UR7, UR10, UR4 ;  /* 0x0000000a070a82a4 */ /* 0x000fe4000f8e0204 */
[----:B------:R-:W-:Y:S02]  /*5d50*/  @!UP0 UIADD3 UR11, UPT, UPT, UR11, -UR4, URZ ;  /* 0x800000040b0b8290 */ /* 0x000fe4000fffe0ff */
[----:B------:R-:W-:Y:S02]  /*5d60*/  UIMAD UR7, UR42, UR8, UR38 ;  /* 0x000000082a0772a4 */ /* 0x000fe4000f8e0226 */
[----:B------:R-:W-:Y:S02]  /*5d70*/  @!UP0 UIMAD UR6, UR11, UR45, UR5 ;  /* 0x0000002d0b0682a4 */ /* 0x000fe4000f8e0205 */
[----:B------:R-:W-:Y:S01]  /*5d80*/  UIMAD UR4, UR54, UR9, UR37 ;  /* 0x00000009360472a4 */ /* 0x000fe2000f8e0225 */
[----:B------:R-:W-:Y:S02]  /*5d90*/  @!UP0 UMOV UR5, UR10 ;  /* 0x0000000a00058c82 */ /* 0x000fe40008000000 */
[----:B------:R-:W-:Y:S02]  /*5da0*/  UIMAD UR38, UR5, UR42, UR7 ;  /* 0x0000002a052672a4 */ /* 0x000fe4000f8e0207 */
[----:B------:R-:W-:Y:S11]  /*5db0*/  UIMAD UR37, UR6, UR54, UR4 ;  /* 0x00000036062572a4 */ /* 0x000ff6000f8e0204 */
[----:B------:R-:W-:Y:S01]  /*5dc0*/  @!UPT UIADD3 URZ, UPT, UPT, URZ, URZ, URZ ;  /* 0x000000fffffff290 */ /* 0x000fe2000fffe0ff */
.L_x_102:
[----:B------:R-:W-:Y:S01]  /*5dd0*/  UISETP.NE.AND UP0, UPT, UR39, 0x1, UPT ;  /* 0x000000012700788c */ /* 0x000fe2000bf05270 */
[----:B------:R-:W-:Y:S01]  /*5de0*/  IADD3 R91, PT, PT, R91, 0x1, RZ ;  /* 0x000000015b5b7810 */ /* 0x000fe20007ffe0ff */
[----:B------:R-:W-:Y:S02]  /*5df0*/  UIADD3 UR11, UPT, UPT, UR43, 0x200, URZ ;  /* 0x000002002b0b7890 */ /* 0x000fe4000fffe0ff */
[----:B------:R-:W-:Y:S02]  /*5e00*/  USHF.L.U32 UR50, UR20, 0x6, URZ ;  /* 0x0000000614327899 */ /* 0x000fe400080006ff */
[----:B------:R-:W-:Y:S05]  /*5e10*/  USHF.L.U32 UR49, UR32, 0x8, URZ ;  /* 0x0000000820317899 */ /* 0x000fea00080006ff */
[----:B------:R-:W2:Y:S01]  /*5e20*/  @!UP0 LDCU.128 UR12, c[0x0][0xb10] ;  /* 0x00016200ff0c87ac */ /* 0x000ea20008000c00 */
[----:B------:R-:W3:Y:S01]  /*5e30*/  @!UP0 LDCU UR5, c[0x0][0xb0c] ;  /* 0x00016180ff0587ac */ /* 0x000ee20008000800 */
[----:B------:R-:W4:Y:S01]  /*5e40*/  @!UP0 LDCU UR10, c[0x0][0xb20] ;  /* 0x00016400ff0a87ac */ /* 0x000f220008000800 */
[----:B--2---:R-:W-:Y:S02]  /*5e50*/  UIMAD.WIDE.U32 UR8, UR38, UR12, URZ ;  /* 0x0000000c260872a5 */ /* 0x004fe4000f8e00ff */
[----:B------:R-:W-:Y:S02]  /*5e60*/  UIMAD.WIDE.U32 UR6, UR37, UR15, URZ ;  /* 0x0000000f250672a5 */ /* 0x000fe4000f8e00ff */
[----:B------:R-:W-:Y:S03]  /*5e70*/  @!UP0 UISETP.NE.AND UP1, UPT, UR14, 0x1, UPT ;  /* 0x000000010e00888c */ /* 0x000fe6000bf25270 */
[----:B------:R-:W-:Y:S01]  /*5e80*/  @!UP0 UMOV UR4, UR9 ;  /* 0x0000000900048c82 */ /* 0x000fe20008000000 */
[----:B---3--:R-:W-:Y:S02]  /*5e90*/  @!UP0 UISETP.NE.AND UP2, UPT, UR5, 0x1, UPT ;  /* 0x000000010500888c */ /* 0x008fe4000bf45270 */
[----:B------:R-:W-:Y:S01]  /*5ea0*/  @!UP0 USHF.R.U32.HI UR4, URZ, UR13, UR4 ;  /* 0x0000000dff048299 */ /* 0x000fe20008011604 */
[----:B------:R-:W-:Y:S02]  /*5eb0*/  @!UP0 UMOV UR6, UR7 ;  /* 0x0000000700068c82 */ /* 0x000fe40008000000 */
[----:B----4-:R-:W-:Y:S02]  /*5ec0*/  @!UP0 USHF.R.U32.HI UR6, URZ, UR10, UR6 ;  /* 0x0000000aff068299 */ /* 0x010fe40008011606 */
[----:B------:R-:W-:Y:S02]  /*5ed0*/  @!UP0 USEL UR7, UR38, UR4, !UP2 ;  /* 0x0000000426078287 */ /* 0x000fe4000d000000 */
[----:B------:R-:W-:Y:S04]  /*5ee0*/  @!UP0 USEL UR6, UR37, UR6, !UP1 ;  /* 0x0000000625068287 */ /* 0x000fe8000c800000 */
[----:B------:R-:W-:Y:S02]  /*5ef0*/  @!UP0 UIADD3 UR4, UPT, UPT, -UR7, UR6, URZ ;  /* 0x0000000607048290 */ /* 0x000fe4000fffe1ff */
[----:B------:R-:W-:Y:S02]  /*5f00*/  @!UP0 UIADD3 UR6, UPT, UPT, UR7, -UR6, URZ ;  /* 0x8000000607068290 */ /* 0x000fe4000fffe0ff */
[----:B------:R-:W-:Y:S02]  /*5f10*/  @!UP0 UIMAD UR38, UR4, UR5, UR38 ;  /* 0x00000005042682a4 */ /* 0x000fe4000f8e0226 */
[----:B------:R-:W-:Y:S02]  /*5f20*/  @!UP0 UIMAD UR37, UR6, UR14, UR37 ;  /* 0x0000000e062582a4 */ /* 0x000fe4000f8e0225 */
[----:B------:R-:W-:Y:S09]  /*5f30*/  ULOP3.LUT UP0, URZ, UR11, 0x90, URZ, 0xc0, !UPT ;  /* 0x000000900bff7892 */ /* 0x000ff2000f80c0ff */
[----:B------:R-:W-:Y:S05]  /*5f40*/  BRA.U !UP0, `(.L_x_103) ;  /* 0x0000000108407547 */ /* 0x000fea000b800000 */
[----:B------:R-:W2:Y:S01]  /*5f50*/  LDCU.64 UR8, c[0x4][0x88] ;  /* 0x01001100ff0877ac */ /* 0x000ea20008000a00 */
[----:B------:R-:W-:Y:S01]  /*5f60*/  MOV R3, 0x0 ;  /* 0x0000000000037802 */ /* 0x000fe20000000f00 */
[----:B------:R-:W-:Y:S02]  /*5f70*/  HFMA2 R12, -RZ, RZ, 0, 5.9604644775390625e-08 ;  /* 0x00000001ff0c7431 */ /* 0x000fe400000001ff */
[----:B------:R-:W-:Y:S02]  /*5f80*/  IMAD.MOV.U32 R8, RZ, RZ, 0x70 ;  /* 0x00000070ff087424 */ /* 0x000fe400078e00ff */
[----:B------:R-:W-:Y:S01]  /*5f90*/  IMAD.MOV.U32 R13, RZ, RZ, RZ ;  /* 0x000000ffff0d7224 */ /* 0x000fe200078e00ff */
[----:B------:R-:W3:Y:S01]  /*5fa0*/  LDCU.64 UR6, c[0x4][0x90] ;  /* 0x01001200ff0677ac */ /* 0x000ee20008000a00 */
[----:B------:R-:W4:Y:S01]  /*5fb0*/  LDC.64 R2, c[0x4][R3] ;  /* 0x0100000003027b82 */ /* 0x000f220000000a00 */
[----:B------:R-:W1:Y:S01]  /*5fc0*/  LDCU.64 UR4, c[0x4][0x8] ;  /* 0x01000100ff0477ac */ /* 0x000e620008000a00 */
[----:B--2---:R-:W-:Y:S01]  /*5fd0*/  MOV R5, UR9 ;  /* 0x0000000900057c02 */ /* 0x004fe20008000f00 */
[----:B------:R-:W-:Y:S01]  /*5fe0*/  IMAD.U32 R4, RZ, RZ, UR8 ;  /* 0x00000008ff047e24 */ /* 0x000fe2000f8e00ff */
[----:B---3--:R-:W-:Y:S01]  /*5ff0*/  MOV R7, UR7 ;  /* 0x0000000700077c02 */ /* 0x008fe20008000f00 */
[----:B------:R-:W-:Y:S01]  /*6000*/  IMAD.U32 R6, RZ, RZ, UR6 ;  /* 0x00000006ff067e24 */ /* 0x000fe2000f8e00ff */
[----:B-1----:R-:W-:Y:S01]  /*6010*/  MOV R11, UR5 ;  /* 0x00000005000b7c02 */ /* 0x002fe20008000f00 */
[----:B------:R-:W-:Y:S02]  /*6020*/  IMAD.U32 R10, RZ, RZ, UR4 ;  /* 0x00000004ff0a7e24 */ /* 0x000fe4000f8e00ff */
[----:B------:R-:W-:Y:S07]  /*6030*/  LEPC R20, `(.L_x_103) ;  /* 0x000000001014794e */ /* 0x000fee0000000000 */
[----:B----45:R-:W-:Y:S05]  /*6040*/  CALL.ABS.NOINC R2 ;  /* 0x0000000002007343 */ /* 0x030fea0003c00000 */
.L_x_103:
[----:B------:R-:W-:Y:S01]  /*6050*/  LOP3.LUT P0, RZ, R96, 0x90, RZ, 0xc0, !PT ;  /* 0x0000009060ff7812 */ /* 0x000fe2000780c0ff */
[----:B------:R-:W-:Y:S11]  /*6060*/  BSSY.RECONVERGENT B6, `(.L_x_104) ;  /* 0x0000013000067945 */ /* 0x000ff60003800200 */
[----:B------:R-:W-:Y:S01]  /*6070*/  @!UPT UIADD3 URZ, UPT, UPT, URZ, URZ, URZ ;  /* 0x000000fffffff290 */ /* 0x000fe2000fffe0ff */
[----:B------:R-:W-:Y:S05]  /*6080*/  @!P0 BRA `(.L_x_105) ;  /* 0x0000000000408947 */ /* 0x000fea0003800000 */
        /* <DEDUP_REMOVED lines=16> */
.L_x_105:
[----:B------:R-:W-:Y:S05]  /*6190*/  BSYNC.RECONVERGENT B6 ;  /* 0x0000000000067941 */ /* 0x000fea0003800200 */
.L_x_104:
[----:B------:R-:W-:Y:S01]  /*61a0*/  R2UR UR4, R89 ;  /* 0x00000000590472ca */ /* 0x000fe200000e0000 */
[----:B------:R-:W-:Y:S01]  /*61b0*/  UISETP.NE.U32.AND UP0, UPT, UR60, URZ, UPT ;  /* 0x000000ff3c00728c */ /* 0x000fe2000bf05070 */
[----:B------:R-:W-:Y:S02]  /*61c0*/  ISETP.NE.U32.AND P4, PT, R82, RZ, PT ;  /* 0x000000ff5200720c */ /* 0x000fe40003f85070 */
[----:B------:R-:W-:Y:S01]  /*61d0*/  ISETP.NE.U32.AND P2, PT, RZ, UR46, PT ;  /* 0x0000002eff007c0c */ /* 0x000fe2000bf45070 */
[----:B------:R-:W-:Y:S01]  /*61e0*/  UISETP.NE.AND.EX UP1, UPT, UR61, URZ, UPT, UP0 ;  /* 0x000000ff3d00728c */ /* 0x000fe2000bf25300 */
[----:B------:R-:W-:Y:S01]  /*61f0*/  ISETP.NE.AND.EX P4, PT, R83, RZ, PT, P4 ;  /* 0x000000ff5300720c */ /* 0x000fe20003f85340 */
[----:B------:R-:W-:Y:S01]  /*6200*/  UPLOP3.LUT UP0, UPT, UPT, UPT, UPT, 0x40, 0x4 ;  /* 0x000000000004789c */ /* 0x000fe20003f0e870 */
[----:B------:R-:W-:Y:S05]  /*6210*/  ISETP.NE.AND.EX P2, PT, RZ, UR47, PT, P2 ;  /* 0x0000002fff007c0c */ /* 0x000fea000bf45320 */
[----:B------:R-:W-:Y:S06]  /*6220*/  UISETP.NE.AND UP2, UPT, UR4, URZ, UPT ;  /* 0x000000ff0400728c */ /* 0x000fec000bf45270 */
[----:B------:R-:W-:Y:S05]  /*6230*/  PLOP3.LUT P1, PT, PT, PT, UP2, 0x80, 0x8 ;  /* 0x000000000008781c */ /* 0x000fea0003f2f028 */
[----:B------:R-:W-:Y:S06]  /*6240*/  @UP2 UPLOP3.LUT UP0, UPT, UPT, UPT, UP1, 0x80, 0x8 ;  /* 0x000000000008289c */ /* 0x000fec0003f0f010 */
[----:B------:R-:W-:Y:S01]  /*6250*/  PLOP3.LUT P0, PT, PT, PT, UP0, 0x80, 0x8 ;  /* 0x000000000008781c */ /* 0x000fe20003f0f008 */
[----:B------:R-:W-:Y:S01]  /*6260*/  @!UPT UIADD3 URZ, UPT, UPT, URZ, URZ, URZ ;  /* 0x000000fffffff290 */ /* 0x000fe2000fffe0ff */
[----:B------:R-:W-:Y:S11]  /*6270*/  BRA.U !UP1, `(.L_x_106) ;  /* 0x00000001093c7547 */ /* 0x000ff6000b800000 */
[----:B------:R-:W-:Y:S01]  /*6280*/  UISETP.NE.U32.AND UP0, UPT, UR46, URZ, UPT ;  /* 0x000000ff2e00728c */ /* 0x000fe2000bf05070 */
[----:B-1----:R-:W-:Y:S01]  /*6290*/  HFMA2 R0, -RZ, RZ, 0, 5.9604644775390625e-08 ;  /* 0x00000001ff007431 */ /* 0x002fe200000001ff */
[----:B------:R-:W1:Y:S01]  /*62a0*/  LDCU.64 UR8, c[0x0][0x358] ;  /* 0x00006b00ff0877ac */ /* 0x000e620008000a00 */
[----:B------:R-:W-:Y:S01]  /*62b0*/  IMAD.MOV.U32 R86, RZ, RZ, 0x1 ;  /* 0x00000001ff567424 */ /* 0x000fe200078e00ff */
[----:B------:R-:W-:Y:S06]  /*62c0*/  UISETP.NE.AND.EX UP0, UPT, UR47, URZ, UPT, UP0 ;  /* 0x000000ff2f00728c */ /* 0x000fec000bf05300 */
[----:B------:R-:W-:Y:S05]  /*62d0*/  PLOP3.LUT P3, PT, PT, PT, UP0, 0x80, 0x8 ;  /* 0x000000000008781c */ /* 0x000fea0003f6f008 */
[----:B------:R-:W2:Y:S01]  /*62e0*/  @UP0 LDCU.64 UR4, c[0x0][0x888] ;  /* 0x00011100ff0407ac */ /* 0x000ea20008000a00 */
[----:B------:R-:W-:Y:S07]  /*62f0*/  @UP0 UIMAD UR6, UR36, UR60, URZ ;  /* 0x0000003c240602a4 */ /* 0x000fee000f8e02ff */
[----:B------:R-:W-:Y:S01]  /*6300*/  @!P3 PRMT R86, R0, 0x7610, R86 ;  /* 0x000076100056b816 */ /* 0x000fe20000000056 */
[----:B--2---:R-:W-:Y:S06]  /*6310*/  @UP0 UIMAD.WIDE UR4, UR6, 0x4, UR4 ;  /* 0x00000004060408a5 */ /* 0x004fec000f8e0204 */
[----:B------:R-:W-:Y:S01]  /*6320*/  IMAD.U32 R2, RZ, RZ, UR4 ;  /* 0x00000004ff027e24 */ /* 0x000fe2000f8e00ff */
[----:B------:R-:W-:Y:S04]  /*6330*/  MOV R3, UR5 ;  /* 0x0000000500037c02 */ /* 0x000fe80008000f00 */
[----:B------:R-:W2:Y:S01]  /*6340*/  @!UP0 LDCU UR4, c[0x0][0x880] ;  /* 0x00011000ff0487ac */ /* 0x000ea20008000800 */
[----:B-1---5:R3:W5:Y:S02]  /*6350*/  @P3 LDG.E R41, desc[UR8][R2.64] ;  /* 0x0000000802293981 */ /* 0x022764000c1e1900 */
[----:B--23--:R-:W-:Y:S02]  /*6360*/  @!P3 IMAD.U32 R41, RZ, RZ, UR4 ;  /* 0x00000004ff29be24 */ /* 0x00cfe4000f8e00ff */
.L_x_106:
[----:B------:R-:W-:Y:S05]  /*6370*/  @!P4 BRA `(.L_x_107) ;  /* 0x000000000024c947 */ /* 0x000fea0003800000 */
[----:B------:R-:W-:Y:S01]  /*6380*/  ISETP.NE.U32.AND P3, PT, R80, RZ, PT ;  /* 0x000000ff5000720c */ /* 0x000fe20003f65070 */
[----:B------:R-:W2:Y:S03]  /*6390*/  LDCU.64 UR4, c[0x0][0x358] ;  /* 0x00006b00ff0477ac */ /* 0x000ea60008000a00 */
[----:B------:R-:W-:Y:S11]  /*63a0*/  ISETP.NE.AND.EX P3, PT, R81, RZ, PT, P3 ;  /* 0x000000ff5100720c */ /* 0x000ff60003f65330 */
[----:B------:R-:W-:Y:S02]  /*63b0*/  @!UPT UIADD3 URZ, UPT, UPT, URZ, URZ, URZ ;  /* 0x000000fffffff290 */ /* 0x000fe4000fffe0ff */
[----:B------:R-:W3:Y:S01]  /*63c0*/  @P3 LDC.64 R2, c[0x0][0x8a8] ;  /* 0x00022a00ff023b82 */ /* 0x000ee20000000a00 */
[----:B-1----:R-:W-:Y:S04]  /*63d0*/  @P3 IMAD R0, R82, UR36, RZ ;  /* 0x0000002452003c24 */ /* 0x002fe8000f8e02ff */
[----:B---3--:R-:W-:Y:S05]  /*63e0*/  @P3 IMAD.WIDE R2, R0, 0x4, R2 ;  /* 0x0000000400023825 */ /* 0x008fea00078e0202 */
[----:B--2--5:R2:W5:Y:S02]  /*63f0*/  @P3 LDG.E R38, desc[UR4][R2.64] ;  /* 0x0000000402263981 */ /* 0x024564000c1e1900 */
[----:B--2---:R-:W3:Y:S02]  /*6400*/  @!P3 LDC R38, c[0x0][0x8a0] ;  /* 0x00022800ff26bb82 */ /* 0x004ee40000000800 */
.L_x_107:
[----:B-----5:R-:W-:Y:S01]  /*6410*/  FSETP.NEU.AND P4, PT, R41, RZ, PT ;  /* 0x000000ff2900720b */ /* 0x020fe20003f8d000 */
[----:B------:R-:W-:Y:S01]  /*6420*/  BSSY B1, `(.L_x_108) ;  /* 0x0000041000017945 */ /* 0x000fe20003800000 */
[----:B------:R-:W-:Y:S01]  /*6430*/  SEL R3, RZ, 0xffffffff, P2 ;  /* 0xffffffffff037807 */ /* 0x000fe20001000000 */
[----:B------:R-:W-:Y:S01]  /*6440*/  IMAD.MOV.U32 R71, RZ, RZ, 0x1 ;  /* 0x00000001ff477424 */ /* 0x000fe200078e00ff */
[----:B------:R-:W-:Y:S01]  /*6450*/  LOP3.LUT P3, RZ, R86, 0xff, RZ, 0xc0, !PT ;  /* 0x000000ff56ff7812 */ /* 0x000fe2000786c0ff */
[C---:B------:R-:W-:Y:S01]  /*6460*/  IMAD R39, R36.reuse, 0x80, R37 ;  /* 0x0000008024277824 */ /* 0x040fe200078e0225 */
[----:B-1----:R-:W-:Y:S02]  /*6470*/  @P1 SEL R0, RZ, 0xffffffff, P4 ;  /* 0xffffffffff001807 */ /* 0x002fe40002000000 */
[----:B------:R-:W-:Y:S02]  /*6480*/  CS2R R78, SRZ ;  /* 0x00000000004e7805 */ /* 0x000fe4000001ff00 */
[----:B------:R-:W-:Y:S02]  /*6490*/  LEA R5, R93, UR43, 0x3 ;  /* 0x0000002b5d057c11 */ /* 0x000fe4000f8e18ff */
[----:B------:R-:W-:Y:S02]  /*64a0*/  CS2R R76, SRZ ;  /* 0x00000000004c7805 */ /* 0x000fe4000001ff00 */
[----:B------:R-:W-:Y:S02]  /*64b0*/  @P0 SEL R0, R3, R0, !P3 ;  /* 0x0000000003000207 */ /* 0x000fe40005800000 */
[----:B------:R-:W-:Y:S02]  /*64c0*/  CS2R R74, SRZ ;  /* 0x00000000004a7805 */ /* 0x000fe4000001ff00 */
[----:B------:R-:W-:Y:S02]  /*64d0*/  LEA R90, R36, UR43, 0x3 ;  /* 0x0000002b245a7c11 */ /* 0x000fe4000f8e18ff */
[----:B------:R-:W-:Y:S02]  /*64e0*/  CS2R R72, SRZ ;  /* 0x0000000000487805 */ /* 0x000fe4000001ff00 */
[----:B------:R-:W-:Y:S02]  /*64f0*/  @P1 LOP3.LUT R0, R0, 0x1, RZ, 0xc0, !PT ;  /* 0x0000000100001812 */ /* 0x000fe400078ec0ff */
[----:B------:R-:W-:Y:S02]  /*6500*/  SHF.L.U32 R7, R95, 0x1f, RZ ;  /* 0x0000001f5f077819 */ /* 0x000fe400000006ff */
[----:B------:R-:W-:Y:S02]  /*6510*/  ISETP.NE.U32.OR P6, PT, R0, 0x1, !P1 ;  /* 0x000000010000780c */ /* 0x000fe40004fc5470 */
[----:B------:R-:W-:Y:S02]  /*6520*/  PLOP3.LUT P2, PT, PT, PT, UP1, 0x80, 0x8 ;  /* 0x000000000008781c */ /* 0x000fe40003f4f018 */
[----:B------:R-:W-:Y:S02]  /*6530*/  SEL R0, RZ, 0xffffffff, P4 ;  /* 0xffffffffff007807 */ /* 0x000fe40002000000 */
[----:B------:R-:W-:Y:S07]  /*6540*/  P2R R102, PR, RZ, 0x40 ;  /* 0x00000040ff667803 */ /* 0x000fee0000000000 */
[----:B------:R-:W-:Y:S02]  /*6550*/  @P6 SHF.L.U32 R2, R92, 0x1f, RZ ;  /* 0x0000001f5c026819 */ /* 0x000fe400000006ff */
[----:B------:R-:W-:Y:S02]  /*6560*/  @P2 SEL R0, R3, R0, !P3 ;  /* 0x0000000003002207 */ /* 0x000fe40005800000 */
[----:B------:R-:W1:Y:S02]  /*6570*/  @P6 SYNCS.PHASECHK.TRANS64.TRYWAIT P1, [R5+URZ+0x40], R2 ;  /* 0x00004002050065a7 */ /* 0x000e6400080211ff */
[----:B------:R-:W-:Y:S04]  /*6580*/  LOP3.LUT R0, R0, 0x1, RZ, 0xc0, !PT ;  /* 0x0000000100007812 */ /* 0x000fe800078ec0ff */
[----:B------:R-:W-:Y:S04]  /*6590*/  ISETP.NE.U32.AND P5, PT, R0, 0x1, PT ;  /* 0x000000010000780c */ /* 0x000fe80003fa5070 */
[----:B------:R-:W-:Y:S01]  /*65a0*/  P2R R100, PR, RZ, 0x20 ;  /* 0x00000020ff647803 */ /* 0x000fe20000000000 */
[----:B------:R2:W4:Y:S01]  /*65b0*/  SYNCS.PHASECHK.TRANS64.TRYWAIT P0, [R90+URZ+0xb0], R7 ;  /* 0x0000b0075a0075a7 */ /* 0x00052200080011ff */
[----:B-1----:R-:W-:Y:S01]  /*65c0*/  @P6 SEL R71, RZ, 0x1, !P1 ;  /* 0x00000001ff476807 */ /* 0x002fe20004800000 */
[----:B--2---:R-:W-:Y:S06]  /*65d0*/  @!P6 BRA `(.L_x_109) ;  /* 0x000000000094e947 */ /* 0x004fec0003800000 */
[----:B------:R-:W-:Y:S01]  /*65e0*/  @P5 IMAD R4, R93, 0x1000, R84 ;  /* 0x000010005d045824 */ /* 0x000fe200078e0254 */
[----:B------:R-:W-:Y:S01]  /*65f0*/  LOP3.LUT P6, RZ, R85, 0x80, RZ, 0xc0, !PT ;  /* 0x0000008055ff7812 */ /* 0x000fe200078cc0ff */
[----:B------:R-:W1:Y:S01]  /*6600*/  S2R R0, SR_CgaCtaId ;  /* 0x0000000000007919 */ /* 0x000e620000008800 */
[----:B------:R-:W-:Y:S01]  /*6610*/  ISETP.NE.AND P2, PT, R71, RZ, PT ;  /* 0x000000ff4700720c */ /* 0x000fe20003f45270 */
[----:B------:R-:W-:Y:S01]  /*6620*/  @P5 VIADD R3, R4, UR43 ;  /* 0x0000002b04035c36 */ /* 0x000fe20008000000 */
[----:B------:R-:W-:Y:S01]  /*6630*/  PLOP3.LUT P1, PT, PT, PT, PT, 0x8, 0x80 ;  /* 0x000000000080781c */ /* 0x000fe20003f2e170 */
[----:B------:R-:W-:Y:S01]  /*6640*/  BSSY B0, `(.L_x_110) ;  /* 0x000000d000007945 */ /* 0x000fe20003800000 */
[----:B------:R-:W-:Y:S01]  /*6650*/  @P5 PLOP3.LUT P1, PT, P6, PT, PT, 0x80, 0x8 ;  /* 0x000000000008581c */ /* 0x000fe2000372f070 */
[C---:B------:R-:W-:Y:S01]  /*6660*/  @P5 VIADD R2, R3.reuse, 0x200 ;  /* 0x0000020003025836 */ /* 0x040fe20000000000 */
[----:B------:R-:W-:Y:S01]  /*6670*/  CS2R R74, SRZ ;  /* 0x00000000004a7805 */ /* 0x000fe2000001ff00 */
[----:B------:R-:W-:Y:S01]  /*6680*/  @P5 VIADD R3, R3, 0x210 ;  /* 0x0000021003035836 */ /* 0x000fe20000000000 */
[----:B------:R-:W-:Y:S02]  /*6690*/  CS2R R72, SRZ ;  /* 0x0000000000487805 */ /* 0x000fe4000001ff00 */
[----:B------:R-:W-:Y:S02]  /*66a0*/  CS2R R78, SRZ ;  /* 0x00000000004e7805 */ /* 0x000fe4000001ff00 */
[----:B------:R-:W-:Y:S05]  /*66b0*/  CS2R R76, SRZ ;  /* 0x00000000004c7805 */ /* 0x000fea000001ff00 */
[----:B------:R-:W-:Y:S01]  /*66c0*/  @P1 VIADD R3, R2, 0xfffffff0 ;  /* 0xfffffff002031836 */ /* 0x000fe20000000000 */
[----:B------:R-:W-:Y:S06]  /*66d0*/  @P2 BRA `(.L_x_111) ;  /* 0x00000000000c2947 */ /* 0x000fec0003800000 */
[----:B------:R-:W-:Y:S04]  /*66e0*/  SHF.L.U32 R2, R92, 0x1f, RZ ;  /* 0x0000001f5c027819 */ /* 0x000fe800000006ff */
[----:B------:R-:W2:Y:S02]  /*66f0*/  SYNCS.PHASECHK.TRANS64.TRYWAIT P1, [R5+URZ+0x40], R2 ;  /* 0x00004002050075a7 */ /* 0x000ea400080211ff */
[----:B--2---:R-:W-:Y:S05]  /*6700*/  @!P1 BRA `(.L_x_112) ;  /* 0x0000004000909947 */ /* 0x004fea0003800000 */
.L_x_111:
[----:B------:R-:W-:Y:S05]  /*6710*/  BSYNC B0 ;  /* 0x0000000000007941 */ /* 0x000fea0003800000 */
.L_x_110:
[----:B------:R-:W-:Y:S01]  /*6720*/  ISETP.NE.AND P1, PT, R100, RZ, PT ;  /* 0x000000ff6400720c */ /* 0x000fe20003f25270 */
[----:B--2---:R-:W-:Y:S02]  /*6730*/  VIADD R5, R5, 0x60 ;  /* 0x0000006005057836 */ /* 0x004fe40000000000 */
[----:B------:R-:W-:Y:S03]  /*6740*/  VIADD R93, R93, 0x1 ;  /* 0x000000015d5d7836 */ /* 0x000fe60000000000 */
[----:B-1----:R-:W-:Y:S07]  /*6750*/  PRMT R0, R0, 0x654, R5 ;  /* 0x0000065400007816 */ /* 0x002fee0000000005 */
[----:B------:R1:W2:Y:S04]  /*6760*/  @P1 LDS.128 R72, [R4+UR43+0x200] ;  /* 0x0002002b04481984 */ /* 0x0002a80008000c00 */
[----:B------:R1:W1:Y:S01]  /*6770*/  @P1 LDS.128 R76, [R3] ;  /* 0x00000000034c1984 */ /* 0x0002620000000c00 */
[C---:B------:R-:W-:Y:S01]  /*6780*/  ISETP.NE.AND P1, PT, R93.reuse, 0x4, PT ;  /* 0x000000045d00780c */ /* 0x040fe20003f25270 */
[----:B------:R-:W-:Y:S01]  /*6790*/  @!PT LDS RZ, [RZ] ;  /* 0x00000000fffff984 */ /* 0x000fe20000000800 */
[----:B------:R-:W-:Y:S01]  /*67a0*/  @!PT LDS RZ, [RZ] ;  /* 0x00000000fffff984 */ /* 0x000fe20000000800 */
[----:B------:R-:W-:Y:S01]  /*67b0*/  @!PT LDS RZ, [RZ] ;  /* 0x00000000fffff984 */ /* 0x000fe20000000800 */
[----:B------:R-:W-:Y:S01]  /*67c0*/  @!PT LDS RZ, [RZ] ;  /* 0x00000000fffff984 */ /* 0x000fe20000000800 */
[----:B------:R5:W-:Y:S06]  /*67d0*/  MEMBAR.ALL.CTA ;  /* 0x0000000000007992 */ /* 0x000bec0000008000 */
[----:B-----5:R-:W5:Y:S01]  /*67e0*/  FENCE.VIEW.ASYNC.S ;  /* 0x00000000000073c6 */ /* 0x020f620000000000 */
[----:B------:R-:W-:Y:S02]  /*67f0*/  SEL R5, RZ, 0x1, P1 ;  /* 0x00000001ff057807 */ /* 0x000fe40000800000 */
[----:B------:R-:W-:Y:S02]  /*6800*/  SEL R93, R93, RZ, P1 ;  /* 0x000000ff5d5d7207 */ /* 0x000fe40000800000 */
[----:B------:R-:W-:Y:S01]  /*6810*/  LOP3.LUT R92, R92, R5, RZ, 0x3c, !PT ;  /* 0x000000055c5c7212 */ /* 0x000fe200078e3cff */
[----:B-----5:R1:W-:Y:S06]  /*6820*/  SYNCS.ARRIVE.TRANS64.RED.A1T0 RZ, [R0+URZ], RZ ;  /* 0x000000ff00ff79a7 */ /* 0x0203ec00081004ff */
.L_x_109:
[----:B------:R-:W-:Y:S05]  /*6830*/  BSYNC B1 ;  /* 0x0000000000017941 */ /* 0x000fea0003800000 */
.L_x_108:
[----:B-1----:R-:W-:Y:S04]  /*6840*/  SHF.R.U32.HI R0, RZ, 0x15, R39 ;  /* 0x00000015ff007819 */ /* 0x002fe80000011627 */
[----:B------:R-:W-:Y:S01]  /*6850*/  LOP3.LUT P1, RZ, R0, 0x3, R87, 0x48, !PT ;  /* 0x0000000300ff7812 */ /* 0x000fe20007824857 */
[----:B------:R-:W-:Y:S01]  /*6860*/  @!UPT UIADD3 URZ, UPT, UPT, URZ, URZ, URZ ;  /* 0x000000fffffff290 */ /* 0x000fe2000fffe0ff */
[----:B----4-:R-:W-:Y:S11]  /*6870*/  @P0 BRA `(.L_x_113) ;  /* 0x0000000000080947 */ /* 0x010ff60003800000 */
[----:B------:R-:W1:Y:S02]  /*6880*/  SYNCS.PHASECHK.TRANS64.TRYWAIT P0, [R90+URZ+0xb0], R7 ;  /* 0x0000b0075a0075a7 */ /* 0x000e6400080011ff */
[----:B-1----:R-:W-:Y:S05]  /*6890*/  @!P0 BRA `(.L_x_114) ;  /* 0x0000004000408947 */ /* 0x002fea0003800000 */
.L_x_113:
[----:B------:R-:W-:Y:S05]  /*68a0*/  @!P1 BRA `(.L_x_115) ;  /* 0x0000000000409947 */ /* 0x000fea0003800000 */
[----:B------:R-:W4:Y:S01]  /*68b0*/  LDCU.64 UR8, c[0x4][0x78] ;  /* 0x01000f00ff0877ac */ /* 0x000f220008000a00 */
[----:B------:R-:W-:Y:S01]  /*68c0*/  MOV R3, 0x0 ;  /* 0x0000000000037802 */ /* 0x000fe20000000f00 */
[----:B------:R-:W-:Y:S02]  /*68d0*/  HFMA2 R12, -RZ, RZ, 0, 5.9604644775390625e-08 ;  /* 0x00000001ff0c7431 */ /* 0x000fe400000001ff */
[----:B------:R-:W-:Y:S02]  /*68e0*/  IMAD.MOV.U32 R8, RZ, RZ, 0x192 ;  /* 0x00000192ff087424 */ /* 0x000fe400078e00ff */
[----:B------:R-:W-:Y:S01]  /*68f0*/  IMAD.MOV.U32 R13, RZ, RZ, RZ ;  /* 0x000000ffff0d7224 */ /* 0x000fe200078e00ff */
[----:B------:R-:W1:Y:S01]  /*6900*/  LDCU.64 UR6, c[0x4][0x80] ;  /* 0x01001000ff0677ac */ /* 0x000e620008000a00 */
[----:B------:R-:W2:Y:S01]  /*6910*/  LDC.64 R2, c[0x4][R3] ;  /* 0x0100000003027b82 */ /* 0x000ea20000000a00 */
[----:B------:R-:W5:Y:S01]  /*6920*/  LDCU.64 UR4, c[0x4][0x18] ;  /* 0x01000300ff0477ac */ /* 0x000f620008000a00 */
[----:B----4-:R-:W-:Y:S01]  /*6930*/  MOV R5, UR9 ;  /* 0x0000000900057c02 */ /* 0x010fe20008000f00 */
[----:B------:R-:W-:Y:S01]  /*6940*/  IMAD.U32 R4, RZ, RZ, UR8 ;  /* 0x00000008ff047e24 */ /* 0x000fe2000f8e00ff */
[----:B-1----:R-:W-:Y:S01]  /*6950*/  MOV R7, UR7 ;  /* 0x0000000700077c02 */ /* 0x002fe20008000f00 */
[----:B------:R-:W-:Y:S01]  /*6960*/  IMAD.U32 R6, RZ, RZ, UR6 ;  /* 0x00000006ff067e24 */ /* 0x000fe2000f8e00ff */
[----:B-----5:R-:W-:Y:S01]  /*6970*/  MOV R11, UR5 ;  /* 0x00000005000b7c02 */ /* 0x020fe20008000f00 */
[----:B------:R-:W-:Y:S02]  /*6980*/  IMAD.U32 R10, RZ, RZ, UR4 ;  /* 0x00000004ff0a7e24 */ /* 0x000fe4000f8e00ff */
[----:B------:R-:W-:Y:S07]  /*6990*/  LEPC R20, `(.L_x_115) ;  /* 0x000000001014794e */ /* 0x000fee0000000000 */
[----:B--23--:R-:W-:Y:S05]  /*69a0*/  CALL.ABS.NOINC R2 ;  /* 0x0000000002007343 */ /* 0x00cfea0003c00000 */
.L_x_115:
[-C--:B--2---:R-:W-:Y:S01]  /*69b0*/  F2FP.F16.E5M2.UNPACK_B R42, R72.reuse ;  /* 0x00000048ff2a723e */ /* 0x084fe200020004ff */
[----:B------:R-:W-:Y:S05]  /*69c0*/  WARPSYNC.ALL ;  /* 0x0000000000007948 */ /* 0x000fea0003800000 */
[----:B------:R-:W-:Y:S01]  /*69d0*/  R2UR UR4, R39 ;  /* 0x00000000270472ca */ /* 0x000fe200000e0000 */
[--C-:B------:R-:W-:Y:S01]  /*69e0*/  HADD2.F32 R40, -RZ, R42.reuse.H0_H0 ;  /* 0x2000002aff287230 */ /* 0x100fe20000004100 */
[----:B------:R-:W-:Y:S01]  /*69f0*/  F2FP.F16.E5M2.UNPACK_B R43, R72.H1 ;  /* 0x00000048ff2b723e */ /* 0x000fe200030004ff */
[----:B------:R-:W-:Y:S01]  /*6a00*/  HADD2.F32 R42, -RZ, R42.H1_H1 ;  /* 0x3000002aff2a7230 */ /* 0x000fe20000004100 */
[-C--:B------:R-:W-:Y:S01]  /*6a10*/  F2FP.F16.E5M2.UNPACK_B R45, R73.reuse ;  /* 0x00000049ff2d723e */ /* 0x080fe200020004ff */
[----:B------:R-:W-:Y:S01]  /*6a20*/  BSSY.RECONVERGENT B0, `(.L_x_116) ;  /* 0x000009e000007945 */ /* 0x000fe20003800200 */
[----:B------:R-:W-:Y:S01]  /*6a30*/  F2FP.F16.E5M2.UNPACK_B R47, R73.H1 ;  /* 0x00000049ff2f723e */ /* 0x000fe200030004ff */
[--C-:B------:R-:W-:Y:S01]  /*6a40*/  HADD2.F32 R44, -RZ, R43.reuse.H0_H0 ;  /* 0x2000002bff2c7230 */ /* 0x100fe20000004100 */
[-C--:B------:R-:W-:Y:S01]  /*6a50*/  F2FP.F16.E5M2.UNPACK_B R49, R74.reuse ;  /* 0x0000004aff31723e */ /* 0x080fe200020004ff */
[----:B------:R-:W-:Y:S01]  /*6a60*/  HADD2.F32 R46, -RZ, R43.H1_H1 ;  /* 0x3000002bff2e7230 */ /* 0x000fe20000004100 */
[----:B------:R-:W-:Y:S01]  /*6a70*/  F2FP.F16.E5M2.UNPACK_B R51, R74.H1 ;  /* 0x0000004aff33723e */ /* 0x000fe200030004ff */
[--C-:B------:R-:W-:Y:S01]  /*6a80*/  HADD2.F32 R43, -RZ, R45.reuse.H0_H0 ;  /* 0x2000002dff2b7230 */ /* 0x100fe20000004100 */
[-C--:B------:R-:W-:Y:S01]  /*6a90*/  F2FP.F16.E5M2.UNPACK_B R53, R75.reuse ;  /* 0x0000004bff35723e */ /* 0x080fe200020004ff */
[----:B-1----:R-:W3:Y:S01]  /*6aa0*/  LDTM.x32 R4, tmem[UR4] ;  /* 0x00000004000479ee */ /* 0x002ee200082c0000 */
[----:B------:R-:W-:Y:S01]  /*6ab0*/  F2FP.F16.E5M2.UNPACK_B R55, R75.H1 ;  /* 0x0000004bff37723e */ /* 0x000fe200030004ff */
[----:B------:R-:W-:Y:S01]  /*6ac0*/  HADD2.F32 R48, -RZ, R45.H1_H1 ;  /* 0x3000002dff307230 */ /* 0x000fe20000004100 */
[-C--:B------:R-:W-:Y:S01]  /*6ad0*/  F2FP.F16.E5M2.UNPACK_B R57, R76.reuse ;  /* 0x0000004cff39723e */ /* 0x080fe200020004ff */
[----:B------:R-:W-:Y:S01]  /*6ae0*/  HADD2.F32 R52, -RZ, R49.H1_H1 ;  /* 0x30000031ff347230 */ /* 0x000fe20000004100 */
[----:B------:R-:W-:Y:S01]  /*6af0*/  IADD3 R112, PT, PT, R84, UR43, RZ ;  /* 0x0000002b54707c10 */ /* 0x000fe2000fffe0ff */
[----:B------:R-:W-:Y:S01]  /*6b00*/  HADD2.F32 R56, -RZ, R53.H1_H1 ;  /* 0x30000035ff387230 */ /* 0x000fe20000004100 */
[----:B------:R-:W-:Y:S01]  /*6b10*/  MOV R101, 0x10 ;  /* 0x0000001000657802 */ /* 0x000fe20000000f00 */
[----:B------:R-:W-:Y:S01]  /*6b20*/  HADD2.F32 R60, -RZ, R57.H1_H1 ;  /* 0x30000039ff3c7230 */ /* 0x000fe20000004100 */
[----:B------:R-:W-:Y:S01]  /*6b30*/  LOP3.LUT P5, RZ, R85, 0x80, RZ, 0xc0, !PT ;  /* 0x0000008055ff7812 */ /* 0x000fe200078ac0ff */
[--C-:B------:R-:W-:Y:S01]  /*6b40*/  HADD2.F32 R45, -RZ, R47.reuse.H0_H0 ;  /* 0x2000002fff2d7230 */ /* 0x100fe20000004100 */
[----:B------:R-:W-:Y:S01]  /*6b50*/  F2FP.F16.E5M2.UNPACK_B R59, R76.H1 ;  /* 0x0000004cff3b723e */ /* 0x000fe200030004ff */
[----:B------:R-:W-:Y:S01]  /*6b60*/  HADD2.F32 R50, -RZ, R47.H1_H1 ;  /* 0x3000002fff327230 */ /* 0x000fe20000004100 */
[----:B------:R-:W-:Y:S01]  /*6b70*/  SEL R101, R101, 0xfffffff0, !P5 ;  /* 0xfffffff065657807 */ /* 0x000fe20006800000 */
[----:B------:R-:W-:Y:S01]  /*6b80*/  HADD2.F32 R47, -RZ, R49.H0_H0 ;  /* 0x20000031ff2f7230 */ /* 0x000fe20000004100 */
[-C--:B------:R-:W-:Y:S01]  /*6b90*/  F2FP.F16.E5M2.UNPACK_B R61, R77.reuse ;  /* 0x0000004dff3d723e */ /* 0x080fe200020004ff */
[--C-:B------:R-:W-:Y:S01]  /*6ba0*/  HADD2.F32 R49, -RZ, R51.reuse.H0_H0 ;  /* 0x20000033ff317230 */ /* 0x100fe20000004100 */
[----:B------:R-:W-:Y:S01]  /*6bb0*/  F2FP.F16.E5M2.UNPACK_B R63, R77.H1 ;  /* 0x0000004dff3f723e */ /* 0x000fe200030004ff */
[----:B------:R-:W-:Y:S01]  /*6bc0*/  HADD2.F32 R54, -RZ, R51.H1_H1 ;  /* 0x30000033ff367230 */ /* 0x000fe20000004100 */
[-C--:B------:R-:W-:Y:S01]  /*6bd0*/  F2FP.F16.E5M2.UNPACK_B R65, R78.reuse ;  /* 0x0000004eff41723e */ /* 0x080fe200020004ff */
[----:B------:R-:W-:Y:S01]  /*6be0*/  HADD2.F32 R51, -RZ, R53.H0_H0 ;  /* 0x20000035ff337230 */ /* 0x000fe20000004100 */
[----:B------:R-:W-:Y:S01]  /*6bf0*/  F2FP.F16.E5M2.UNPACK_B R67, R78.H1 ;  /* 0x0000004eff43723e */ /* 0x000fe200030004ff */
[----:B------:R-:W-:Y:S01]  /*6c00*/  HADD2.F32 R64, -RZ, R61.H1_H1 ;  /* 0x3000003dff407230 */ /* 0x000fe20000004100 */
[----:B------:R-:W-:Y:S01]  /*6c10*/  ISETP.NE.AND P0, PT, R97, RZ, PT ;  /* 0x000000ff6100720c */ /* 0x000fe20003f05270 */
[C---:B---3--:R-:W-:Y:S01]  /*6c20*/  FMUL R0, R38.reuse, R4 ;  /* 0x0000000426007220 */ /* 0x048fe20000400000 */
[C---:B------:R-:W-:Y:S01]  /*6c30*/  FMUL R2, R38.reuse, R5 ;  /* 0x0000000526027220 */ /* 0x040fe20000400000 */
[C---:B------:R-:W-:Y:S01]  /*6c40*/  FMUL R4, R38.reuse, R8 ;  /* 0x0000000826047220 */ /* 0x040fe20000400000 */
[C---:B------:R-:W-:Y:S01]  /*6c50*/  FMUL R5, R38.reuse, R9 ;  /* 0x0000000926057220 */ /* 0x040fe20000400000 */
[C---:B------:R-:W-:Y:S01]  /*6c60*/  FFMA R0, R41.reuse, R40, R0 ;  /* 0x0000002829007223 */ /* 0x040fe20000000000 */
[C---:B------:R-:W-:Y:S01]  /*6c70*/  FFMA R2, R41.reuse, R42, R2 ;  /* 0x0000002a29027223 */ /* 0x040fe20000000002 */
[C---:B------:R-:W-:Y:S01]  /*6c80*/  FMUL R8, R38.reuse, R12 ;  /* 0x0000000c26087220 */ /* 0x040fe20000400000 */
[C---:B------:R-:W-:Y:S01]  /*6c90*/  FMUL R9, R38.reuse, R13 ;  /* 0x0000000d26097220 */ /* 0x040fe20000400000 */
[C---:B------:R-:W-:Y:S01]  /*6ca0*/  FMUL R12, R38.reuse, R16 ;  /* 0x00000010260c7220 */ /* 0x040fe20000400000 */
[C---:B------:R-:W-:Y:S01]  /*6cb0*/  FMUL R13, R38.reuse, R17 ;  /* 0x00000011260d7220 */ /* 0x040fe20000400000 */
[C---:B------:R-:W-:Y:S01]  /*6cc0*/  FMUL R16, R38.reuse, R20 ;  /* 0x0000001426107220 */ /* 0x040fe20000400000 */
[C---:B------:R-:W-:Y:S01]  /*6cd0*/  FMUL R17, R38.reuse, R21 ;  /* 0x0000001526117220 */ /* 0x040fe20000400000 */
[C---:B------:R-:W-:Y:S01]  /*6ce0*/  FMUL R20, R38.reuse, R24 ;  /* 0x0000001826147220 */ /* 0x040fe20000400000 */
[C---:B------:R-:W-:Y:S01]  /*6cf0*/  FMUL R21, R38.reuse, R25 ;  /* 0x0000001926157220 */ /* 0x040fe20000400000 */
[----:B------:R-:W-:Y:S02]  /*6d00*/  HADD2.F32 R68, -RZ, R65.H1_H1 ;  /* 0x30000041ff447230 */ /* 0x000fe40000004100 */
[C---:B------:R-:W-:Y:S01]  /*6d10*/  FMUL R24, R38.reuse, R28 ;  /* 0x0000001c26187220 */ /* 0x040fe20000400000 */
[C---:B------:R-:W-:Y:S01]  /*6d20*/  FMUL R25, R38.reuse, R29 ;  /* 0x0000001d26197220 */ /* 0x040fe20000400000 */
[C---:B------:R-:W-:Y:S01]  /*6d30*/  FMUL R28, R38.reuse, R32 ;  /* 0x00000020261c7220 */ /* 0x040fe20000400000 */
[C---:B------:R-:W-:Y:S01]  /*6d40*/  FMUL R29, R38.reuse, R33 ;  /* 0x00000021261d7220 */ /* 0x040fe20000400000 */
[C---:B------:R-:W-:Y:S01]  /*6d50*/  FMUL R3, R38.reuse, R6 ;  /* 0x0000000626037220 */ /* 0x040fe20000400000 */
[C---:B------:R-:W-:Y:S01]  /*6d60*/  FMUL R7, R38.reuse, R7 ;  /* 0x0000000726077220 */ /* 0x040fe20000400000 */
[----:B------:R-:W-:Y:S01]  /*6d70*/  FMUL R6, R38, R10 ;  /* 0x0000000a26067220 */ /* 0x000fe20000400000 */
[-C--:B------:R-:W-:Y:S01]  /*6d80*/  F2FP.F16.E5M2.UNPACK_B R40, R79.reuse ;  /* 0x0000004fff28723e */ /* 0x080fe200020004ff */
[C---:B------:R-:W-:Y:S01]  /*6d90*/  FFMA R3, R41.reuse, R44, R3 ;  /* 0x0000002c29037223 */ /* 0x040fe20000000003 */
[C---:B------:R-:W-:Y:S01]  /*6da0*/  FFMA R7, R41.reuse, R46, R7 ;  /* 0x0000002e29077223 */ /* 0x040fe20000000007 */
[----:B------:R-:W-:Y:S01]  /*6db0*/  F2FP.F16.E5M2.UNPACK_B R42, R79.H1 ;  /* 0x0000004fff2a723e */ /* 0x000fe200030004ff */
[C---:B------:R-:W-:Y:S01]  /*6dc0*/  FFMA R4, R41.reuse, R43, R4 ;  /* 0x0000002b29047223 */ /* 0x040fe20000000004 */
[C---:B------:R-:W-:Y:S01]  /*6dd0*/  FFMA R5, R41.reuse, R48, R5 ;  /* 0x0000003029057223 */ /* 0x040fe20000000005 */
[----:B------:R-:W-:Y:S01]  /*6de0*/  ISETP.NE.AND P6, PT, R102, RZ, PT ;  /* 0x000000ff6600720c */ /* 0x000fe20003fc5270 */
[----:B------:R-:W-:Y:S01]  /*6df0*/  FFMA R6, R41, R45, R6 ;  /* 0x0000002d29067223 */ /* 0x000fe20000000006 */
[----:B------:R-:W-:Y:S01]  /*6e00*/  F2FP.SATFINITE.E5M2.F32.PACK_AB_MERGE_C R99, R7, R3, RZ ;  /* 0x000000030763723e */ /* 0x000fe200048060ff */
[C---:B------:R-:W-:Y:S01]  /*6e10*/  FMUL R11, R38.reuse, R11 ;  /* 0x0000000b260b7220 */ /* 0x040fe20000400000 */
[C---:B------:R-:W-:Y:S01]  /*6e20*/  FMUL R10, R38.reuse, R14 ;  /* 0x0000000e260a7220 */ /* 0x040fe20000400000 */
[----:B------:R-:W-:Y:S01]  /*6e30*/  FMUL R15, R38, R15 ;  /* 0x0000000f260f7220 */ /* 0x000fe20000400000 */
[----:B------:R-:W-:Y:S01]  /*6e40*/  F2FP.SATFINITE.E5M2.F32.PACK_AB_MERGE_C R104, R2, R0, R99 ;  /* 0x000000000268723e */ /* 0x000fe20004806063 */
[C---:B------:R-:W-:Y:S01]  /*6e50*/  FFMA R11, R41.reuse, R50, R11 ;  /* 0x00000032290b7223 */ /* 0x040fe2000000000b */
[----:B------:R-:W-:Y:S01]  /*6e60*/  IADD3 R99, PT, PT, R112, R101, RZ ;  /* 0x0000006570637210 */ /* 0x000fe20007ffe0ff */
[C---:B------:R-:W-:Y:S01]  /*6e70*/  FFMA R8, R41.reuse, R47, R8 ;  /* 0x0000002f29087223 */ /* 0x040fe20000000008 */
[----:B------:R-:W-:Y:S01]  /*6e80*/  FFMA R9, R41, R52, R9 ;  /* 0x0000003429097223 */ /* 0x000fe20000000009 */
[--C-:B------:R-:W-:Y:S01]  /*6e90*/  HADD2.F32 R53, -RZ, R55.reuse.H0_H0 ;  /* 0x20000037ff357230 */ /* 0x100fe20000004100 */
[----:B------:R-:W-:Y:S01]  /*6ea0*/  F2FP.SATFINITE.E5M2.F32.PACK_AB_MERGE_C R105, R11, R6, RZ ;  /* 0x000000060b69723e */ /* 0x000fe200048060ff */
[C---:B------:R-:W-:Y:S01]  /*6eb0*/  FFMA R10, R41.reuse, R49, R10 ;  /* 0x00000031290a7223 */ /* 0x040fe2000000000a */
[C---:B------:R-:W-:Y:S01]  /*6ec0*/  FFMA R15, R41.reuse, R54, R15 ;  /* 0x00000036290f7223 */ /* 0x040fe2000000000f */
[----:B------:R-:W-:Y:S01]  /*6ed0*/  FFMA R12, R41, R51, R12 ;  /* 0x00000033290c7223 */ /* 0x000fe2000000000c */
[----:B------:R-:W-:Y:S01]  /*6ee0*/  F2FP.SATFINITE.E5M2.F32.PACK_AB_MERGE_C R105, R5, R4, R105 ;  /* 0x000000040569723e */ /* 0x000fe20004806069 */
[----:B------:R-:W-:Y:S01]  /*6ef0*/  FFMA R13, R41, R56, R13 ;  /* 0x00000038290d7223 */ /* 0x000fe2000000000d */
[----:B------:R-:W-:Y:S01]  /*6f00*/  HADD2.F32 R58, -RZ, R55.H1_H1 ;  /* 0x30000037ff3a7230 */ /* 0x000fe20000004100 */
[----:B------:R-:W-:Y:S01]  /*6f10*/  F2FP.SATFINITE.E5M2.F32.PACK_AB_MERGE_C R106, R15, R10, RZ ;  /* 0x0000000a0f6a723e */ /* 0x000fe200048060ff */
[----:B------:R-:W-:Y:S02]  /*6f20*/  HADD2.F32 R55, -RZ, R57.H0_H0 ;  /* 0x20000039ff377230 */ /* 0x000fe40000004100 */
[C---:B------:R-:W-:Y:S01]  /*6f30*/  FMUL R14, R38.reuse, R18 ;  /* 0x00000012260e7220 */ /* 0x040fe20000400000 */
[C---:B------:R-:W-:Y:S01]  /*6f40*/  FMUL R19, R38.reuse, R19 ;  /* 0x0000001326137220 */ /* 0x040fe20000400000 */
[--C-:B------:R-:W-:Y:S02]  /*6f50*/  HADD2.F32 R57, -RZ, R59.reuse.H0_H0 ;  /* 0x2000003bff397230 */ /* 0x100fe40000004100 */
[C---:B------:R-:W-:Y:S01]  /*6f60*/  FMUL R18, R38.reuse, R22 ;  /* 0x0000001626127220 */ /* 0x040fe20000400000 */
[C---:B------:R-:W-:Y:S01]  /*6f70*/  FFMA R14, R41.reuse, R53, R14 ;  /* 0x00000035290e7223 */ /* 0x040fe2000000000e */
[----:B------:R-:W-:Y:S02]  /*6f80*/  HADD2.F32 R62, -RZ, R59.H1_H1 ;  /* 0x3000003bff3e7230 */ /* 0x000fe40000004100 */
[C---:B------:R-:W-:Y:S01]  /*6f90*/  FFMA R19, R41.reuse, R58, R19 ;  /* 0x0000003a29137223 */ /* 0x040fe20000000013 */
[----:B------:R-:W-:Y:S02]  /*6fa0*/  HADD2.F32 R59, -RZ, R61.H0_H0 ;  /* 0x2000003dff3b7230 */ /* 0x000fe40000004100 */
[C---:B------:R-:W-:Y:S01]  /*6fb0*/  FMUL R23, R38.reuse, R23 ;  /* 0x0000001726177220 */ /* 0x040fe20000400000 */
[C---:B------:R-:W-:Y:S01]  /*6fc0*/  FFMA R16, R41.reuse, R55, R16 ;  /* 0x0000003729107223 */ /* 0x040fe20000000010 */
[C---:B------:R-:W-:Y:S01]  /*6fd0*/  FFMA R17, R41.reuse, R60, R17 ;  /* 0x0000003c29117223 */ /* 0x040fe20000000011 */
[--C-:B------:R-:W-:Y:S02]  /*6fe0*/  HADD2.F32 R61, -RZ, R63.reuse.H0_H0 ;  /* 0x2000003fff3d7230 */ /* 0x100fe40000004100 */
[C---:B------:R-:W-:Y:S01]  /*6ff0*/  FFMA R18, R41.reuse, R57, R18 ;  /* 0x0000003929127223 */ /* 0x040fe20000000012 */
[----:B------:R-:W-:Y:S02]  /*7000*/  HADD2.F32 R66, -RZ, R63.H1_H1 ;  /* 0x3000003fff427230 */ /* 0x000fe40000004100 */
[C---:B------:R-:W-:Y:S01]  /*7010*/  FMUL R22, R38.reuse, R26 ;  /* 0x0000001a26167220 */ /* 0x040fe20000400000 */
[----:B------:R-:W-:Y:S02]  /*7020*/  HADD2.F32 R63, -RZ, R65.H0_H0 ;  /* 0x20000041ff3f7230 */ /* 0x000fe40000004100 */
[C---:B------:R-:W-:Y:S01]  /*7030*/  FFMA R23, R41.reuse, R62, R23 ;  /* 0x0000003e29177223 */ /* 0x040fe20000000017 */
[C---:B------:R-:W-:Y:S01]  /*7040*/  FMUL R27, R38.reuse, R27 ;  /* 0x0000001b261b7220 */ /* 0x040fe20000400000 */
[C---:B------:R-:W-:Y:S01]  /*7050*/  FFMA R20, R41.reuse, R59, R20 ;  /* 0x0000003b29147223 */ /* 0x040fe20000000014 */
[C---:B------:R-:W-:Y:S01]  /*7060*/  FFMA R21, R41.reuse, R64, R21 ;  /* 0x0000004029157223 */ /* 0x040fe20000000015 */
[--C-:B------:R-:W-:Y:S02]  /*7070*/  HADD2.F32 R65, -RZ, R67.reuse.H0_H0 ;  /* 0x20000043ff417230 */ /* 0x100fe40000004100 */
[C---:B------:R-:W-:Y:S01]  /*7080*/  FFMA R22, R41.reuse, R61, R22 ;  /* 0x0000003d29167223 */ /* 0x040fe20000000016 */
[----:B------:R-:W-:Y:S02]  /*7090*/  HADD2.F32 R70, -RZ, R67.H1_H1 ;  /* 0x30000043ff467230 */ /* 0x000fe40000004100 */
[C---:B------:R-:W-:Y:S01]  /*70a0*/  FMUL R26, R38.reuse, R30 ;  /* 0x0000001e261a7220 */ /* 0x040fe20000400000 */
[--C-:B------:R-:W-:Y:S02]  /*70b0*/  HADD2.F32 R67, -RZ, R40.reuse.H0_H0 ;  /* 0x20000028ff437230 */ /* 0x100fe40000004100 */
[C---:B------:R-:W-:Y:S01]  /*70c0*/  FFMA R27, R41.reuse, R66, R27 ;  /* 0x00000042291b7223 */ /* 0x040fe2000000001b */
[C---:B------:R-:W-:Y:S01]  /*70d0*/  FMUL R31, R38.reuse, R31 ;  /* 0x0000001f261f7220 */ /* 0x040fe20000400000 */
[C---:B------:R-:W-:Y:S01]  /*70e0*/  FFMA R24, R41.reuse, R63, R24 ;  /* 0x0000003f29187223 */ /* 0x040fe20000000018 */
[----:B------:R-:W-:Y:S02]  /*70f0*/  HADD2.F32 R40, -RZ, R40.H1_H1 ;  /* 0x30000028ff287230 */ /* 0x000fe40000004100 */
[C---:B------:R-:W-:Y:S01]  /*7100*/  FFMA R25, R41.reuse, R68, R25 ;  /* 0x0000004429197223 */ /* 0x040fe20000000019 */
[--C-:B------:R-:W-:Y:S02]  /*7110*/  HADD2.F32 R69, -RZ, R42.reuse.H0_H0 ;  /* 0x2000002aff457230 */ /* 0x100fe40000004100 */
[C---:B------:R-:W-:Y:S01]  /*7120*/  FFMA R26, R41.reuse, R65, R26 ;  /* 0x00000041291a7223 */ /* 0x040fe2000000001a */
[----:B------:R-:W-:Y:S02]  /*7130*/  HADD2.F32 R42, -RZ, R42.H1_H1 ;  /* 0x3000002aff2a7230 */ /* 0x000fe40000004100 */
[C---:B------:R-:W-:Y:S01]  /*7140*/  FMUL R30, R38.reuse, R34 ;  /* 0x00000022261e7220 */ /* 0x040fe20000400000 */
[----:B------:R-:W-:Y:S01]  /*7150*/  FFMA R31, R41, R70, R31 ;  /* 0x00000046291f7223 */ /* 0x000fe2000000001f */
[----:B------:R-:W-:Y:S01]  /*7160*/  FMUL R35, R38, R35 ;  /* 0x0000002326237220 */ /* 0x000fe20000400000 */
[----:B------:R-:W-:Y:S01]  /*7170*/  F2FP.SATFINITE.E5M2.F32.PACK_AB_MERGE_C R107, R19, R14, RZ ;  /* 0x0000000e136b723e */ /* 0x000fe200048060ff */
[C---:B------:R-:W-:Y:S01]  /*7180*/  FFMA R28, R41.reuse, R67, R28 ;  /* 0x00000043291c7223 */ /* 0x040fe2000000001c */
[C---:B------:R-:W-:Y:S01]  /*7190*/  FFMA R29, R41.reuse, R40, R29 ;  /* 0x00000028291d7223 */ /* 0x040fe2000000001d */
[C---:B------:R-:W-:Y:S01]  /*71a0*/  FFMA R30, R41.reuse, R69, R30 ;  /* 0x00000045291e7223 */ /* 0x040fe2000000001e */
[----:B------:R-:W-:Y:S01]  /*71b0*/  FFMA R35, R41, R42, R35 ;  /* 0x0000002a29237223 */ /* 0x000fe20000000023 */
[----:B------:R-:W-:Y:S02]  /*71c0*/  F2FP.SATFINITE.E5M2.F32.PACK_AB_MERGE_C R106, R9, R8, R106 ;  /* 0x00000008096a723e */ /* 0x000fe4000480606a */
[----:B------:R-:W-:Y:S02]  /*71d0*/  F2FP.SATFINITE.E5M2.F32.PACK_AB_MERGE_C R107, R13, R12, R107 ;  /* 0x0000000c0d6b723e */ /* 0x000fe4000480606b */
[----:B------:R-:W-:Y:S02]  /*71e0*/  F2FP.SATFINITE.E5M2.F32.PACK_AB_MERGE_C R108, R23, R18, RZ ;  /* 0x00000012176c723e */ /* 0x000fe400048060ff */
[----:B------:R-:W-:Y:S01]  /*71f0*/  F2FP.SATFINITE.E5M2.F32.PACK_AB_MERGE_C R109, R27, R22, RZ ;  /* 0x000000161b6d723e */ /* 0x000fe200048060ff */
[----:B------:R1:W-:Y:S01]  /*7200*/  STS.128 [R84+UR43+0x4200], R104 ;  /* 0x0042006854007988 */ /* 0x0003e20008000c2b */
[----:B------:R-:W-:Y:S02]  /*7210*/  F2FP.SATFINITE.E5M2.F32.PACK_AB_MERGE_C R103, R31, R26, RZ ;  /* 0x0000001a1f67723e */ /* 0x000fe400048060ff */
[----:B------:R-:W-:Y:S02]  /*7220*/  F2FP.SATFINITE.E5M2.F32.PACK_AB_MERGE_C R113, R35, R30, RZ ;  /* 0x0000001e2371723e */ /* 0x000fe400048060ff */
[----:B------:R-:W-:Y:S02]  /*7230*/  F2FP.SATFINITE.E5M2.F32.PACK_AB_MERGE_C R108, R17, R16, R108 ;  /* 0x00000010116c723e */ /* 0x000fe4000480606c */
[----:B------:R-:W-:Y:S02]  /*7240*/  F2FP.SATFINITE.E5M2.F32.PACK_AB_MERGE_C R109, R21, R20, R109 ;  /* 0x00000014156d723e */ /* 0x000fe4000480606d */
[----:B------:R-:W-:Y:S02]  /*7250*/  F2FP.SATFINITE.E5M2.F32.PACK_AB_MERGE_C R110, R25, R24, R103 ;  /* 0x00000018196e723e */ /* 0x000fe40004806067 */
[----:B------:R-:W-:Y:S02]  /*7260*/  F2FP.SATFINITE.E5M2.F32.PACK_AB_MERGE_C R111, R29, R28, R113 ;  /* 0x0000001c1d6f723e */ /* 0x000fe40004806071 */
[----:B------:R-:W-:Y:S02]  /*7270*/  LEA R103, R93, UR43, 0x3 ;  /* 0x0000002b5d677c11 */ /* 0x000fe4000f8e18ff */
[----:B------:R-:W-:Y:S01]  /*7280*/  @P6 SHF.L.U32 R112, R92, 0x1f, RZ ;  /* 0x0000001f5c706819 */ /* 0x000fe200000006ff */
[----:B------:R1:W-:Y:S01]  /*7290*/  STS.128 [R99+0x4200], R108 ;  /* 0x0042006c63007388 */ /* 0x0003e20000000c00 */
[----:B------:R-:W-:Y:S01]  /*72a0*/  @!PT LDS RZ, [RZ] ;  /* 0x00000000fffff984 */ /* 0x000fe20000000800 */
[----:B------:R-:W-:Y:S01]  /*72b0*/  @!PT LDS RZ, [RZ] ;  /* 0x00000000fffff984 */ /* 0x000fe20000000800 */
[----:B------:R-:W-:Y:S01]  /*72c0*/  @!PT LDS RZ, [RZ] ;  /* 0x00000000fffff984 */ /* 0x000fe20000000800 */
[----:B------:R-:W-:Y:S01]  /*72d0*/  @!PT LDS RZ, [RZ] ;  /* 0x00000000fffff984 */ /* 0x000fe20000000800 */
[----:B------:R2:W-:Y:S07]  /*72e0*/  MEMBAR.ALL.CTA ;  /* 0x0000000000007992 */ /* 0x0005ee0000008000 */
[----:B--2---:R-:W2:Y:S02]  /*72f0*/  FENCE.VIEW.ASYNC.S ;  /* 0x00000000000073c6 */ /* 0x004ea40000000000 */
[----:B--2---:R-:W-:Y:S06]  /*7300*/  BAR.SYNC.DEFER_BLOCKING 0x1, 0x80 ;  /* 0x0042000000007b1d */ /* 0x004fec0000010000 */
[----:B------:R-:W-:Y:S05]  /*7310*/  @P0 BRA `(.L_x_117) ;  /* 0x0000000000380947 */ /* 0x000fea0003800000 */
[----:B------:R-:W-:Y:S01]  /*7320*/  UIADD3 UR4, UPT, UPT, UR43, 0x4200, URZ ;  /* 0x000042002b047890 */ /* 0x000fe2000fffe0ff */
[----:B------:R-:W-:Y:S01]  /*7330*/  UMOV UR51, UR36 ;  /* 0x0000002400337c82 */ /* 0x000fe20008000000 */
[----:B------:R-:W-:Y:S02]  /*7340*/  UIADD3 UR9, UPT, UPT, UR49, 0x80, URZ ;  /* 0x0000008031097890 */ /* 0x000fe4000fffe0ff */
[----:B------:R-:W-:Y:S02]  /*7350*/  UIADD3 UR8, UPT, UPT, UR43, 0x4a00, URZ ;  /* 0x00004a002b087890 */ /* 0x000fe4000fffe0ff */
[----:B------:R-:W-:Y:S01]  /*7360*/  MOV R96, UR4 ;  /* 0x0000000400607c02 */ /* 0x000fe20008000f00 */
[----:B------:R-:W-:Y:S01]  /*7370*/  UIADD3 UR4, UP0, UPT, UR62, 0x680, URZ ;  /* 0x000006803e047890 */ /* 0x000fe2000ff1e0ff */
[----:B------:R-:W-:Y:S02]  /*7380*/  UMOV UR10, UR50 ;  /* 0x00000032000a7c82 */ /* 0x000fe40008000000 */
[----:B------:R-:W-:Y:S01]  /*7390*/  R2UR UR48, R96 ;  /* 0x00000000603072ca */ /* 0x000fe200000e0000 */
[----:B------:R-:W-:Y:S01]  /*73a0*/  UIADD3.X UR5, UPT, UPT, URZ, UR63, URZ, UP0, !UPT ;  /* 0x0000003fff057290 */ /* 0x000fe200087fe4ff */
[----:B------:R-:W-:Y:S11]  /*73b0*/  UMOV UR11, UR36 ;  /* 0x00000024000b7c82 */ /* 0x000ff60008000000 */
[----:B------:R2:W-:Y:S01]  /*73c0*/  UTMASTG.3D [UR48], [UR4] ;  /* 0x00000030040073b5 */ /* 0x0005e20008010000 */
[----:B------:R2:W-:Y:S01]  /*73d0*/  UTMASTG.3D [UR8], [UR4] ;  /* 0x00000008040073b5 */ /* 0x0005e20008010000 */
[----:B------:R0:W-:Y:S01]  /*73e0*/  UTMACMDFLUSH ;  /* 0x00000000000079b7 */ /* 0x0001e20000000000 */
[----:B--2---:R-:W-:Y:S04]  /*73f0*/  DEPBAR.LE SB0, 0x1 ;  /* 0x000080400000791a */ /* 0x004fe80000000000 */
.L_x_117:
[----:B------:R-:W-:Y:S05]  /*7400*/  BSYNC.RECONVERGENT B0 ;  /* 0x0000000000007941 */ /* 0x000fea0003800200 */
.L_x_116:
[----:B------:R-:W-:Y:S06]  /*7410*/  BAR.SYNC.DEFER_BLOCKING 0x1, 0x80 ;  /* 0x0042000000007b1d */ /* 0x000fec0000010000 */
[----:B------:R-:W2:Y:S01]  /*7420*/  @P6 SYNCS.PHASECHK.TRANS64.TRYWAIT P0, [R103+URZ+0x40], R112 ;  /* 0x00004070670065a7 */ /* 0x000ea200080011ff */
[----:B------:R-:W-:Y:S01]  /*7430*/  BSSY B1, `(.L_x_118) ;  /* 0x0000020000017945 */ /* 0x000fe20003800000 */
[----:B--2---:R-:W-:Y:S03]  /*7440*/  @P6 SEL R71, RZ, 0x1, !P0 ;  /* 0x00000001ff476807 */ /* 0x004fe60004000000 */
[----:B------:R-:W-:Y:S05]  /*7450*/  @!P6 BRA `(.L_x_119) ;  /* 0x000000000074e947 */ /* 0x000fea0003800000 */
[----:B------:R-:W-:Y:S01]  /*7460*/  ISETP.NE.AND P1, PT, R100, RZ, PT ;  /* 0x000000ff6400720c */ /* 0x000fe20003f25270 */
[----:B------:R-:W2:Y:S01]  /*7470*/  S2R R0, SR_CgaCtaId ;  /* 0x0000000000007919 */ /* 0x000ea20000008800 */
[----:B------:R-:W-:Y:S01]  /*7480*/  ISETP.NE.AND P0, PT, R71, RZ, PT ;  /* 0x000000ff4700720c */ /* 0x000fe20003f05270 */
[----:B------:R-:W-:Y:S10]  /*7490*/  BSSY B0, `(.L_x_120) ;  /* 0x0000008000007945 */ /* 0x000ff40003800000 */
[----:B------:R-:W-:Y:S05]  /*74a0*/  @P1 IMAD R2, R93, 0x1000, R84 ;  /* 0x000010005d021824 */ /* 0x000fea00078e0254 */
[----:B------:R-:W-:Y:S05]  /*74b0*/  @P1 IADD3 R4, PT, PT, R2, UR43, RZ ;  /* 0x0000002b02041c10 */ /* 0x000fea000fffe0ff */
[----:B------:R-:W-:Y:S01]  /*74c0*/  @P1 IMAD.IADD R3, R4, 0x1, R101 ;  /* 0x0000000104031824 */ /* 0x000fe200078e0265 */
[----:B------:R-:W-:Y:S06]  /*74d0*/  @P0 BRA `(.L_x_121) ;  /* 0x00000000000c0947 */ /* 0x000fec0003800000 */
[----:B------:R-:W-:Y:S04]  /*74e0*/  SHF.L.U32 R4, R92, 0x1f, RZ ;  /* 0x0000001f5c047819 */ /* 0x000fe800000006ff */
[----:B------:R-:W3:Y:S02]  /*74f0*/  SYNCS.PHASECHK.TRANS64.TRYWAIT P0, [R103+URZ+0x40], R4 ;  /* 0x00004004670075a7 */ /* 0x000ee400080011ff */
[----:B---3--:R-:W-:Y:S05]  /*7500*/  @!P0 BRA `(.L_x_122) ;  /* 0x0000003400388947 */ /* 0x008fea0003800000 */
.L_x_121:
[----:B------:R-:W-:Y:S05]  /*7510*/  BSYNC B0 ;  /* 0x0000000000007941 */ /* 0x000fea0003800000 */
.L_x_120:
[----:B------:R-:W-:Y:S01]  /*7520*/  ISETP.NE.AND P0, PT, R100, RZ, PT ;  /* 0x000000ff6400720c */ /* 0x000fe20003f05270 */
[----:B---3--:R-:W-:Y:S02]  /*7530*/  VIADD R103, R103, 0x60 ;  /* 0x0000006067677836 */ /* 0x008fe40000000000 */
[----:B------:R-:W-:Y:S03]  /*7540*/  VIADD R93, R93, 0x1 ;  /* 0x000000015d5d7836 */ /* 0x000fe60000000000 */
[----:B--2---:R-:W-:Y:S07]  /*7550*/  PRMT R0, R0, 0x654, R103 ;  /* 0x0000065400007816 */ /* 0x004fee0000000067 */
[----:B------:R2:W3:Y:S04]  /*7560*/  @P0 LDS.128 R72, [R2+UR43+0x200] ;  /* 0x0002002b02480984 */ /* 0x0004e80008000c00 */
[----:B------:R2:W4:Y:S01]  /*7570*/  @P0 LDS.128 R76, [R3+0x200] ;  /* 0x00020000034c0984 */ /* 0x0005220000000c00 */
        /* <DEDUP_REMOVED lines=11> */
.L_x_119:
[----:B------:R-:W-:Y:S05]  /*7630*/  BSYNC B1 ;  /* 0x0000000000017941 */ /* 0x000fea0003800000 */
.L_x_118:
[----:B--2---:R-:W-:Y:S05]  /*7640*/  VIADD R0, R39, 0x20 ;  /* 0x0000002027007836 */ /* 0x004fea0000000000 */
[----:B------:R-:W-:Y:S04]  /*7650*/  SHF.R.U32.HI R0, RZ, 0x15, R0 ;  /* 0x00000015ff007819 */ /* 0x000fe80000011600 */
[----:B------:R-:W-:Y:S11]  /*7660*/  LOP3.LUT P0, RZ, R0, 0x3, R87, 0x48, !PT ;  /* 0x0000000300ff7812 */ /* 0x000ff60007804857 */
[----:B------:R-:W-:Y:S02]  /*7670*/  @!UPT UIADD3 URZ, UPT, UPT, URZ, URZ, URZ ;  /* 0x000000fffffff290 */ /* 0x000fe4000fffe0ff */
[----:B------:R-:W-:Y:S05]  /*7680*/  @!P0 BRA `(.L_x_123) ;  /* 0x0000000000408947 */ /* 0x000fea0003800000 */
[----:B------:R-:W2:Y:S01]  /*7690*/  LDCU.64 UR8, c[0x4][0x78] ;  /* 0x01000f00ff0877ac */ /* 0x000ea20008000a00 */
[----:B------:R-:W-:Y:S01]  /*76a0*/  MOV R3, 0x0 ;  /* 0x0000000000037802 */ /* 0x000fe20000000f00 */
[----:B------:R-:W-:Y:S02]  /*76b0*/  HFMA2 R12, -RZ, RZ, 0, 5.9604644775390625e-08 ;  /* 0x00000001ff0c7431 */ /* 0x000fe400000001ff */
[----:B------:R-:W-:Y:S02]  /*76c0*/  IMAD.MOV.U32 R8, RZ, RZ, 0x192 ;  /* 0x00000192ff087424 */ /* 0x000fe400078e00ff */
[----:B------:R-:W-:Y:S01]  /*76d0*/  IMAD.MOV.U32 R13, RZ, RZ, RZ ;  /* 0x000000ffff0d7224 */ /* 0x000fe200078e00ff */
[----:B------:R-:W5:Y:S01]  /*76e0*/  LDCU.64 UR6, c[0x4][0x80] ;  /* 0x01001000ff0677ac */ /* 0x000f620008000a00 */
[----:B------:R-:W1:Y:S01]  /*76f0*/  LDC.64 R2, c[0x4][R3] ;  /* 0x0100000003027b82 */ /* 0x000e620000000a00 */
[----:B------:R-:W3:Y:S01]  /*7700*/  LDCU.64 UR4, c[0x4][0x18] ;  /* 0x01000300ff0477ac */ /* 0x000ee20008000a00 */
[----:B--2---:R-:W-:Y:S01]  /*7710*/  MOV R5, UR9 ;  /* 0x0000000900057c02 */ /* 0x004fe20008000f00 */
[----:B------:R-:W-:Y:S01]  /*7720*/  IMAD.U32 R4, RZ, RZ, UR8 ;  /* 0x00000008ff047e24 */ /* 0x000fe2000f8e00ff */
[----:B-----5:R-:W-:Y:S01]  /*7730*/  MOV R7, UR7 ;  /* 0x0000000700077c02 */ /* 0x020fe20008000f00 */
[----:B------:R-:W-:Y:S01]  /*7740*/  IMAD.U32 R6, RZ, RZ, UR6 ;  /* 0x00000006ff067e24 */ /* 0x000fe2000f8e00ff */
[----:B---3--:R-:W-:Y:S01]  /*7750*/  MOV R11, UR5 ;  /* 0x00000005000b7c02 */ /* 0x008fe20008000f00 */
[----:B------:R-:W-:Y:S02]  /*7760*/  IMAD.U32 R10, RZ, RZ, UR4 ;  /* 0x00000004ff0a7e24 */ /* 0x000fe4000f8e00ff */
[----:B------:R-:W-:Y:S07]  /*7770*/  LEPC R20, `(.L_x_123) ;  /* 0x000000001014794e */ /* 0x000fee0000000000 */
[----:B-1--4-:R-:W-:Y:S05]  /*7780*/  CALL.ABS.NOINC R2 ;  /* 0x0000000002007343 */ /* 0x012fea0003c00000 */
.L_x_123:
[-C--:B---3--:R-:W-:Y:S01]  /*7790*/  F2FP.F16.E5M2.UNPACK_B R42, R72.reuse ;  /* 0x00000048ff2a723e */ /* 0x088fe200020004ff */
        /* <DEDUP_REMOVED lines=13> */
[----:B------:R-:W-:Y:S01]  /*7870*/  F2FP.F16.E5M2.UNPACK_B R54, R75 ;  /* 0x0000004bff36723e */ /* 0x000fe200020004ff */
[----:B------:R-:W2:Y:S01]  /*7880*/  LDTM.x32 R4, tmem[UR4+0x20] ;  /* 0x00002004000479ee */ /* 0x000ea200082c0000 */
[----:B------:R-:W-:Y:S01]  /*7890*/  HADD2.F32 R46, -RZ, R46.H1_H1 ;  /* 0x3000002eff2e7230 */ /* 0x000fe20000004100 */
[----:B----4-:R-:W-:Y:S01]  /*78a0*/  F2FP.F16.E5M2.UNPACK_B R58, R76 ;  /* 0x0000004cff3a723e */ /* 0x010fe200020004ff */
[--C-:B------:R-:W-:Y:S01]  /*78b0*/  HADD2.F32 R49, -RZ, R50.reuse.H0_H0 ;  /* 0x20000032ff317230 */ /* 0x100fe20000004100 */
[----:B------:R-:W-:Y:S01]  /*78c0*/  F2FP.F16.E5M2.UNPACK_B R62, R77 ;  /* 0x0000004dff3e723e */ /* 0x000fe200020004ff */
[----:B------:R-:W-:Y:S01]  /*78d0*/  HADD2.F32 R50, -RZ, R50.H1_H1 ;  /* 0x30000032ff327230 */ /* 0x000fe20000004100 */
[----:B------:R-:W-:Y:S01]  /*78e0*/  F2FP.F16.E5M2.UNPACK_B R66, R78 ;  /* 0x0000004eff42723e */ /* 0x000fe200020004ff */
[--C-:B------:R-:W-:Y:S01]  /*78f0*/  HADD2.F32 R53, -RZ, R54.reuse.H0_H0 ;  /* 0x20000036ff357230 */ /* 0x100fe20000004100 */
[----:B------:R-:W-:Y:S01]  /*7900*/  F2FP.F16.E5M2.UNPACK_B R70, R79 ;  /* 0x0000004fff46723e */ /* 0x000fe200020004ff */
[----:B------:R-:W-:Y:S01]  /*7910*/  HADD2.F32 R54, -RZ, R54.H1_H1 ;  /* 0x30000036ff367230 */ /* 0x000fe20000004100 */
[----:B------:R-:W-:Y:S01]  /*7920*/  F2FP.F16.E5M2.UNPACK_B R56, R75.H1 ;  /* 0x0000004bff38723e */ /* 0x000fe200030004ff */
[--C-:B------:R-:W-:Y:S01]  /*7930*/  HADD2.F32 R57, -RZ, R58.reuse.H0_H0 ;  /* 0x2000003aff397230 */ /* 0x100fe20000004100 */
[----:B------:R-:W-:Y:S01]  /*7940*/  F2FP.F16.E5M2.UNPACK_B R60, R76.H1 ;  /* 0x0000004cff3c723e */ /* 0x000fe200030004ff */
[----:B------:R-:W-:Y:S01]  /*7950*/  HADD2.F32 R58, -RZ, R58.H1_H1 ;  /* 0x3000003aff3a7230 */ /* 0x000fe20000004100 */
[----:B------:R-:W-:Y:S01]  /*7960*/  F2FP.F16.E5M2.UNPACK_B R64, R77.H1 ;  /* 0x0000004dff40723e */ /* 0x000fe200030004ff */
[--C-:B------:R-:W-:Y:S01]  /*7970*/  HADD2.F32 R61, -RZ, R62.reuse.H0_H0 ;  /* 0x2000003eff3d7230 */ /* 0x100fe20000004100 */
[----:B------:R-:W-:Y:S01]  /*7980*/  F2FP.F16.E5M2.UNPACK_B R68, R78.H1 ;  /* 0x0000004eff44723e */ /* 0x000fe200030004ff */
[----:B------:R-:W-:Y:S01]  /*7990*/  HADD2.F32 R62, -RZ, R62.H1_H1 ;  /* 0x3000003eff3e7230 */ /* 0x000fe20000004100 */
[----:B------:R-:W-:Y:S01]  /*79a0*/  ISETP.NE.AND P0, PT, R97, RZ, PT ;  /* 0x000000ff6100720c */ /* 0x000fe20003f05270 */
[--C-:B------:R-:W-:Y:S01]  /*79b0*/  HADD2.F32 R65, -RZ, R66.reuse.H0_H0 ;  /* 0x20000042ff417230 */ /* 0x100fe20000004100 */
[----:B------:R-:W-:Y:S01]  /*79c0*/  ISETP.NE.AND P6, PT, R102, RZ, PT ;  /* 0x000000ff6600720c */ /* 0x000fe20003fc5270 */
[----:B------:R-:W-:Y:S02]  /*79d0*/  HADD2.F32 R66, -RZ, R66.H1_H1 ;  /* 0x30000042ff427230 */ /* 0x000fe40000004100 */
[--C-:B------:R-:W-:Y:S02]  /*79e0*/  HADD2.F32 R69, -RZ, R70.reuse.H0_H0 ;  /* 0x20000046ff457230 */ /* 0x100fe40000004100 */
[C---:B--2---:R-:W-:Y:S01]  /*79f0*/  FMUL R0, R38.reuse, R4 ;  /* 0x0000000426007220 */ /* 0x044fe20000400000 */
        /* <DEDUP_REMOVED lines=20> */
[--C-:B------:R-:W-:Y:S02]  /*7b40*/  HADD2.F32 R47, -RZ, R48.reuse.H0_H0 ;  /* 0x20000030ff2f7230 */ /* 0x100fe40000004100 */
[C---:B------:R-:W-:Y:S01]  /*7b50*/  FMUL R6, R38.reuse, R10 ;  /* 0x0000000a26067220 */ /* 0x040fe20000400000 */
[C---:B------:R-:W-:Y:S01]  /*7b60*/  FFMA R3, R41.reuse, R42, R3 ;  /* 0x0000002a29037223 */ /* 0x040fe20000000003 */
[----:B------:R-:W-:Y:S02]  /*7b70*/  HADD2.F32 R48, -RZ, R48.H1_H1 ;  /* 0x30000030ff307230 */ /* 0x000fe40000004100 */
[C---:B------:R-:W-:Y:S01]  /*7b80*/  FFMA R7, R41.reuse, R44, R7 ;  /* 0x0000002c29077223 */ /* 0x040fe20000000007 */
[C---:B------:R-:W-:Y:S01]  /*7b90*/  FFMA R4, R41.reuse, R45, R4 ;  /* 0x0000002d29047223 */ /* 0x040fe20000000004 */
[C---:B------:R-:W-:Y:S01]  /*7ba0*/  FFMA R5, R41.reuse, R46, R5 ;  /* 0x0000002e29057223 */ /* 0x040fe20000000005 */
[----:B------:R-:W-:Y:S01]  /*7bb0*/  FFMA R6, R41, R47, R6 ;  /* 0x0000002f29067223 */ /* 0x000fe20000000006 */
[----:B------:R-:W-:Y:S01]  /*7bc0*/  FMUL R11, R38, R11 ;  /* 0x0000000b260b7220 */ /* 0x000fe20000400000 */
[----:B------:R-:W-:Y:S01]  /*7bd0*/  F2FP.F16.E5M2.UNPACK_B R40, R79.H1 ;  /* 0x0000004fff28723e */ /* 0x000fe200030004ff */
[--C-:B------:R-:W-:Y:S01]  /*7be0*/  HADD2.F32 R51, -RZ, R52.reuse.H0_H0 ;  /* 0x20000034ff337230 */ /* 0x100fe20000004100 */
[----:B------:R-:W-:Y:S01]  /*7bf0*/  F2FP.SATFINITE.E5M2.F32.PACK_AB_MERGE_C R103, R7, R3, RZ ;  /* 0x000000030767723e */ /* 0x000fe200048060ff */
[C---:B------:R-:W-:Y:S01]  /*7c00*/  FFMA R11, R41.reuse, R48, R11 ;  /* 0x00000030290b7223 */ /* 0x040fe2000000000b */
[C---:B------:R-:W-:Y:S01]  /*7c10*/  FFMA R8, R41.reuse, R49, R8 ;  /* 0x0000003129087223 */ /* 0x040fe20000000008 */
[----:B------:R-:W-:Y:S01]  /*7c20*/  FFMA R9, R41, R50, R9 ;  /* 0x0000003229097223 */ /* 0x000fe20000000009 */
[----:B-1----:R-:W-:Y:S01]  /*7c30*/  F2FP.SATFINITE.E5M2.F32.PACK_AB_MERGE_C R104, R2, R0, R103 ;  /* 0x000000000268723e */ /* 0x002fe20004806067 */
[----:B------:R-:W-:Y:S01]  /*7c40*/  HADD2.F32 R52, -RZ, R52.H1_H1 ;  /* 0x30000034ff347230 */ /* 0x000fe20000004100 */
[----:B------:R-:W-:Y:S01]  /*7c50*/  F2FP.SATFINITE.E5M2.F32.PACK_AB_MERGE_C R105, R11, R6, RZ ;  /* 0x000000060b69723e */ /* 0x000fe200048060ff */
[C---:B------:R-:W-:Y:S01]  /*7c60*/  FMUL R10, R38.reuse, R14 ;  /* 0x0000000e260a7220 */ /* 0x040fe20000400000 */
[C---:B------:R-:W-:Y:S01]  /*7c70*/  FMUL R15, R38.reuse, R15 ;  /* 0x0000000f260f7220 */ /* 0x040fe20000400000 */
[--C-:B------:R-:W-:Y:S01]  /*7c80*/  HADD2.F32 R55, -RZ, R56.reuse.H0_H0 ;  /* 0x20000038ff377230 */ /* 0x100fe20000004100 */
[----:B------:R-:W-:Y:S01]  /*7c90*/  F2FP.SATFINITE.E5M2.F32.PACK_AB_MERGE_C R105, R5, R4, R105 ;  /* 0x000000040569723e */ /* 0x000fe20004806069 */
[C---:B------:R-:W-:Y:S01]  /*7ca0*/  FFMA R10, R41.reuse, R51, R10 ;  /* 0x00000033290a7223 */ /* 0x040fe2000000000a */
[C---:B------:R-:W-:Y:S01]  /*7cb0*/  FFMA R15, R41.reuse, R52, R15 ;  /* 0x00000034290f7223 */ /* 0x040fe2000000000f */
[C---:B------:R-:W-:Y:S01]  /*7cc0*/  FFMA R12, R41.reuse, R53, R12 ;  /* 0x00000035290c7223 */ /* 0x040fe2000000000c */
[C---:B------:R-:W-:Y:S01]  /*7cd0*/  FFMA R13, R41.reuse, R54, R13 ;  /* 0x00000036290d7223 */ /* 0x040fe2000000000d */
[----:B------:R-:W-:Y:S02]  /*7ce0*/  HADD2.F32 R56, -RZ, R56.H1_H1 ;  /* 0x30000038ff387230 */ /* 0x000fe40000004100 */
[C---:B------:R-:W-:Y:S01]  /*7cf0*/  FMUL R14, R38.reuse, R18 ;  /* 0x00000012260e7220 */ /* 0x040fe20000400000 */
[C---:B------:R-:W-:Y:S01]  /*7d00*/  FMUL R19, R38.reuse, R19 ;  /* 0x0000001326137220 */ /* 0x040fe20000400000 */
[--C-:B------:R-:W-:Y:S02]  /*7d10*/  HADD2.F32 R59, -RZ, R60.reuse.H0_H0 ;  /* 0x2000003cff3b7230 */ /* 0x100fe40000004100 */
[C---:B------:R-:W-:Y:S01]  /*7d20*/  FMUL R18, R38.reuse, R22 ;  /* 0x0000001626127220 */ /* 0x040fe20000400000 */
[C---:B------:R-:W-:Y:S01]  /*7d30*/  FFMA R14, R41.reuse, R55, R14 ;  /* 0x00000037290e7223 */ /* 0x040fe2000000000e */
[----:B------:R-:W-:Y:S02]  /*7d40*/  HADD2.F32 R60, -RZ, R60.H1_H1 ;  /* 0x3000003cff3c7230 */ /* 0x000fe40000004100 */
        /* <DEDUP_REMOVED lines=27> */
[----:B------:R-:W-:Y:S01]  /*7f00*/  FFMA R28, R41, R69, R28 ;  /* 0x00000045291c7223 */ /* 0x000fe2000000001c */
[----:B------:R-:W-:Y:S01]  /*7f10*/  F2FP.SATFINITE.E5M2.F32.PACK_AB_MERGE_C R107, R19, R14, RZ ;  /* 0x0000000e136b723e */ /* 0x000fe200048060ff */
        /* <DEDUP_REMOVED lines=25> */
[----:B------:R-:W-:Y:S02]  /*80b0*/  UIADD3 UR4, UP0, UPT, UR62, 0x680, URZ ;  /* 0x000006803e047890 */ /* 0x000fe4000ff1e0ff */
[----:B------:R-:W-:Y:S02]  /*80c0*/  UIADD3 UR13, UPT, UPT, UR49, 0x20, URZ ;  /* 0x00000020310d7890 */ /* 0x000fe4000fffe0ff */
[----:B------:R-:W-:Y:S02]  /*80d0*/  UIADD3 UR12, UPT, UPT, UR43, 0x5200, URZ ;  /* 0x000052002b0c7890 */ /* 0x000fe4000fffe0ff */
[----:B------:R-:W-:Y:S01]  /*80e0*/  UIADD3.X UR5, UPT, UPT, URZ, UR63, URZ, UP0, !UPT ;  /* 0x0000003fff057290 */ /* 0x000fe200087fe4ff */
[----:B------:R-:W-:Y:S01]  /*80f0*/  UMOV UR14, UR50 ;  /* 0x00000032000e7c82 */ /* 0x000fe20008000000 */
[----:B------:R-:W-:Y:S01]  /*8100*/  UMOV UR15, UR36 ;  /* 0x00000024000f7c82 */ /* 0x000fe20008000000 */
[----:B------:R-:W-:Y:S02]  /*8110*/  UIADD3 UR9, UPT, UPT, UR49, 0xa0, URZ ;  /* 0x000000a031097890 */ /* 0x000fe4000fffe0ff */
[----:B------:R-:W-:Y:S01]  /*8120*/  UIADD3 UR8, UPT, UPT, UR43, 0x5a00, URZ ;  /* 0x00005a002b087890 */ /* 0x000fe2000fffe0ff */
[----:B------:R-:W-:Y:S03]  /*8130*/  UMOV UR10, UR50 ;  /* 0x00000032000a7c82 */ /* 0x000fe60008000000 */
[----:B------:R2:W-:Y:S01]  /*8140*/  UTMASTG.3D [UR12], [UR4] ;  /* 0x0000000c040073b5 */ /* 0x0005e20008010000 */
[----:B------:R-:W-:Y:S04]  /*8150*/  UMOV UR11, UR36 ;  /* 0x00000024000b7c82 */ /* 0x000fe80008000000 */
[----:B------:R2:W-:Y:S01]  /*8160*/  UTMASTG.3D [UR8], [UR4] ;  /* 0x00000008040073b5 */ /* 0x0005e20008010000 */
[----:B------:R0:W-:Y:S01]  /*8170*/  UTMACMDFLUSH ;  /* 0x00000000000079b7 */ /* 0x0001e20000000000 */
[----:B--2---:R-:W-:Y:S04]  /*8180*/  DEPBAR.LE SB0, 0x1 ;  /* 0x000080400000791a */ /* 0x004fe80000000000 */
.L_x_125:
[----:B------:R-:W-:Y:S05]  /*8190*/  BSYNC.RECONVERGENT B0 ;  /* 0x0000000000007941 */ /* 0x000fea0003800200 */
.L_x_124:
        /* <DEDUP_REMOVED lines=16> */
.L_x_129:
[----:B------:R-:W-:Y:S05]  /*82a0*/  BSYNC B0 ;  /* 0x0000000000007941 */ /* 0x000fea0003800000 */
.L_x_128:
        /* <DEDUP_REMOVED lines=17> */
.L_x_127:
[----:B------:R-:W-:Y:S05]  /*83c0*/  BSYNC B1 ;  /* 0x0000000000017941 */ /* 0x000fea0003800000 */
.L_x_126:
        /* <DEDUP_REMOVED lines=21> */
.L_x_131:
        /* <DEDUP_REMOVED lines=17> */
[----:B------:R-:W-:Y:S01]  /*8630*/  ISETP.NE.AND P6, PT, R102, RZ, PT ;  /* 0x000000ff6600720c */ /* 0x000fe20003fc5270 */
[--C-:B------:R-:W-:Y:S01]  /*8640*/  HADD2.F32 R49, -RZ, R50.reuse.H0_H0 ;  /* 0x20000032ff317230 */ /* 0x100fe20000004100 */
[----:B----4-:R-:W-:Y:S01]  /*8650*/  F2FP.F16.E5M2.UNPACK_B R58, R76 ;  /* 0x0000004cff3a723e */ /* 0x010fe200020004ff */
[----:B------:R-:W-:Y:S01]  /*8660*/  HADD2.F32 R50, -RZ, R50.H1_H1 ;  /* 0x30000032ff327230 */ /* 0x000fe20000004100 */
[----:B------:R-:W-:Y:S01]  /*8670*/  F2FP.F16.E5M2.UNPACK_B R62, R77 ;  /* 0x0000004dff3e723e */ /* 0x000fe200020004ff */
[--C-:B------:R-:W-:Y:S01]  /*8680*/  HADD2.F32 R53, -RZ, R54.reuse.H0_H0 ;  /* 0x20000036ff357230 */ /* 0x100fe20000004100 */
[----:B------:R-:W-:Y:S01]  /*8690*/  F2FP.F16.E5M2.UNPACK_B R66, R78 ;  /* 0x0000004eff42723e */ /* 0x000fe200020004ff */
[----:B------:R-:W-:Y:S01]  /*86a0*/  HADD2.F32 R54, -RZ, R54.H1_H1 ;  /* 0x30000036ff367230 */ /* 0x000fe20000004100 */
[----:B------:R-:W-:Y:S01]  /*86b0*/  F2FP.F16.E5M2.UNPACK_B R70, R79 ;  /* 0x0000004fff46723e */ /* 0x000fe200020004ff */
[--C-:B------:R-:W-:Y:S01]  /*86c0*/  HADD2.F32 R57, -RZ, R58.reuse.H0_H0 ;  /* 0x2000003aff397230 */ /* 0x100fe20000004100 */
[----:B------:R-:W-:Y:S01]  /*86d0*/  F2FP.F16.E5M2.UNPACK_B R56, R75.H1 ;  /* 0x0000004bff38723e */ /* 0x000fe200030004ff */
[----:B------:R-:W-:Y:S01]  /*86e0*/  HADD2.F32 R58, -RZ, R58.H1_H1 ;  /* 0x3000003aff3a7230 */ /* 0x000fe20000004100 */
[----:B------:R-:W-:Y:S01]  /*86f0*/  F2FP.F16.E5M2.UNPACK_B R60, R76.H1 ;  /* 0x0000004cff3c723e */ /* 0x000fe200030004ff */
[--C-:B------:R-:W-:Y:S01]  /*8700*/  HADD2.F32 R61, -RZ, R62.reuse.H0_H0 ;  /* 0x2000003eff3d7230 */ /* 0x100fe20000004100 */
[----:B------:R-:W-:Y:S01]  /*8710*/  F2FP.F16.E5M2.UNPACK_B R64, R77.H1 ;  /* 0x0000004dff40723e */ /* 0x000fe200030004ff */
[----:B------:R-:W-:Y:S01]  /*8720*/  HADD2.F32 R62, -RZ, R62.H1_H1 ;  /* 0x3000003eff3e7230 */ /* 0x000fe20000004100 */
[----:B------:R-:W-:Y:S01]  /*8730*/  F2FP.F16.E5M2.UNPACK_B R68, R78.H1 ;  /* 0x0000004eff44723e */ /* 0x000fe200030004ff */
        /* <DEDUP_REMOVED lines=112> */
[----:B------:R-:W-:Y:S02]  /*8e40*/  UIADD3 UR4, UPT, UPT, UR43, 0x4200, URZ ;  /* 0x000042002b047890 */ /* 0x000fe4000fffe0ff */
[----:B------:R-:W-:Y:S01]  /*8e50*/  UIADD3 UR9, UPT, UPT, UR49, 0x40, URZ ;  /* 0x0000004031097890 */ /* 0x000fe2000fffe0ff */
[----:B------:R-:W-:Y:S01]  /*8e60*/  UMOV UR10, UR50 ;  /* 0x00000032000a7c82 */ /* 0x000fe20008000000 */
[----:B------:R-:W-:Y:S02]  /*8e70*/  UMOV UR11, UR36 ;  /* 0x00000024000b7c82 */ /* 0x000fe40008000000 */
[----:B------:R-:W-:Y:S01]  /*8e80*/  MOV R96, UR4 ;  /* 0x0000000400607c02 */ /* 0x000fe20008000f00 */
[----:B------:R-:W-:Y:S02]  /*8e90*/  UIADD3 UR4, UP0, UPT, UR62, 0x680, URZ ;  /* 0x000006803e047890 */ /* 0x000fe4000ff1e0ff */
[----:B------:R-:W-:Y:S01]  /*8ea0*/  UIADD3 UR13, UPT, UPT, UR49, 0xc0, URZ ;  /* 0x000000c0310d7890 */ /* 0x000fe2000fffe0ff */
[----:B------:R-:W-:Y:S01]  /*8eb0*/  R2UR UR8, R96 ;  /* 0x00000000600872ca */ /* 0x000fe200000e0000 */
[----:B------:R-:W-:Y:S02]  /*8ec0*/  UIADD3.X UR5, UPT, UPT, URZ, UR63, URZ, UP0, !UPT ;  /* 0x0000003fff057290 */ /* 0x000fe400087fe4ff */
[----:B------:R-:W-:Y:S01]  /*8ed0*/  UIADD3 UR12, UPT, UPT, UR43, 0x4a00, URZ ;  /* 0x00004a002b0c7890 */ /* 0x000fe2000fffe0ff */
[----:B------:R-:W-:Y:S01]  /*8ee0*/  UMOV UR14, UR50 ;  /* 0x00000032000e7c82 */ /* 0x000fe20008000000 */
[----:B------:R-:W-:Y:S08]  /*8ef0*/  UMOV UR15, UR36 ;  /* 0x00000024000f7c82 */ /* 0x000ff00008000000 */
[----:B------:R2:W-:Y:S01]  /*8f00*/  UTMASTG.3D [UR8], [UR4] ;  /* 0x00000008040073b5 */ /* 0x0005e20008010000 */
[----:B------:R2:W-:Y:S01]  /*8f10*/  UTMASTG.3D [UR12], [UR4] ;  /* 0x0000000c040073b5 */ /* 0x0005e20008010000 */
[----:B------:R0:W-:Y:S01]  /*8f20*/  UTMACMDFLUSH ;  /* 0x00000000000079b7 */ /* 0x0001e20000000000 */
[----:B--2---:R-:W-:Y:S04]  /*8f30*/  DEPBAR.LE SB0, 0x1 ;  /* 0x000080400000791a */ /* 0x004fe80000000000 */
.L_x_133:
[----:B------:R-:W-:Y:S05]  /*8f40*/  BSYNC.RECONVERGENT B0 ;  /* 0x0000000000007941 */ /* 0x000fea0003800200 */
.L_x_132:
        /* <DEDUP_REMOVED lines=16> */
.L_x_137:
[----:B------:R-:W-:Y:S05]  /*9050*/  BSYNC B0 ;  /* 0x0000000000007941 */ /* 0x000fea0003800000 */
.L_x_136:
        /* <DEDUP_REMOVED lines=17> */
.L_x_135:
[----:B------:R-:W-:Y:S05]  /*9170*/  BSYNC B1 ;  /* 0x0000000000017941 */ /* 0x000fea0003800000 */
.L_x_134:
        /* <DEDUP_REMOVED lines=21> */
.L_x_139:
[----:B------:R-:W-:Y:S01]  /*92d0*/  ISETP.NE.AND P0, PT, R97, RZ, PT ;  /* 0x000000ff6100720c */ /* 0x000fe20003f05270 */
[----:B------:R-:W-:Y:S05]  /*92e0*/  WARPSYNC.ALL ;  /* 0x0000000000007948 */ /* 0x000fea0003800000 */
[----:B------:R-:W-:Y:S01]  /*92f0*/  R2UR UR4, R39 ;  /* 0x00000000270472ca */ /* 0x000fe200000e0000 */
[----:B------:R-:W-:Y:S01]  /*9300*/  BSSY.RECONVERGENT B0, `(.L_x_140) ;  /* 0x000009f000007945 */ /* 0x000fe20003800200 */
[-C--:B---3--:R-:W-:Y:S02]  /*9310*/  F2FP.F16.E5M2.UNPACK_B R42, R72.reuse ;  /* 0x00000048ff2a723e */ /* 0x088fe400020004ff */
[----:B------:R-:W-:Y:S02]  /*9320*/  F2FP.F16.E5M2.UNPACK_B R72, R72.H1 ;  /* 0x00000048ff48723e */ /* 0x000fe400030004ff */
[-C--:B------:R-:W-:Y:S01]  /*9330*/  F2FP.F16.E5M2.UNPACK_B R46, R73.reuse ;  /* 0x00000049ff2e723e */ /* 0x080fe200020004ff */
[--C-:B------:R-:W-:Y:S01]  /*9340*/  HADD2.F32 R40, -RZ, R42.reuse.H0_H0 ;  /* 0x2000002aff287230 */ /* 0x100fe20000004100 */
[----:B------:R-:W-:Y:S01]  /*9350*/  F2FP.F16.E5M2.UNPACK_B R73, R73.H1 ;  /* 0x00000049ff49723e */ /* 0x000fe200030004ff */
[----:B------:R-:W-:Y:S01]  /*9360*/  HADD2.F32 R42, -RZ, R42.H1_H1 ;  /* 0x3000002aff2a7230 */ /* 0x000fe20000004100 */
[-C--:B------:R-:W-:Y:S01]  /*9370*/  F2FP.F16.E5M2.UNPACK_B R50, R74.reuse ;  /* 0x0000004aff32723e */ /* 0x080fe200020004ff */
[----:B------:R-:W-:Y:S01]  /*9380*/  HADD2.F32 R43, -RZ, R72.H0_H0 ;  /* 0x20000048ff2b7230 */ /* 0x000fe20000004100 */
[----:B------:R-:W-:Y:S01]  /*9390*/  F2FP.F16.E5M2.UNPACK_B R74, R74.H1 ;  /* 0x0000004aff4a723e */ /* 0x000fe200030004ff */
[----:B------:R-:W2:Y:S01]  /*93a0*/  LDTM.x32 R4, tmem[UR4+0x60] ;  /* 0x00006004000479ee */ /* 0x000ea200082c0000 */
[----:B------:R-:W-:Y:S01]  /*93b0*/  NOP ;  /* 0x0000000000007918 */ /* 0x000fe20000000000 */
[----:B------:R-:W-:Y:S01]  /*93c0*/  IADD3 R90, PT, PT, R90, 0xd0, RZ ;  /* 0x000000d05a5a7810 */ /* 0x000fe20007ffe0ff */
[--C-:B------:R-:W-:Y:S01]  /*93d0*/  HADD2.F32 R45, -RZ, R46.reuse.H0_H0 ;  /* 0x2000002eff2d7230 */ /* 0x100fe20000004100 */
[----:B------:R-:W-:Y:S01]  /*93e0*/  F2FP.F16.E5M2.UNPACK_B R54, R75 ;  /* 0x0000004bff36723e */ /* 0x000fe200020004ff */
[----:B------:R-:W-:Y:S01]  /*93f0*/  HADD2.F32 R46, -RZ, R46.H1_H1 ;  /* 0x3000002eff2e7230 */ /* 0x000fe20000004100 */
[----:B------:R-:W-:Y:S01]  /*9400*/  LOP3.LUT R90, R90, 0xfefffff8, RZ, 0xc0, !PT ;  /* 0xfefffff85a5a7812 */ /* 0x000fe200078ec0ff */
[--C-:B------:R-:W-:Y:S01]  /*9410*/  HADD2.F32 R49, -RZ, R50.reuse.H0_H0 ;  /* 0x20000032ff317230 */ /* 0x100fe20000004100 */
[----:B----4-:R-:W-:Y:S01]  /*9420*/  F2FP.F16.E5M2.UNPACK_B R58, R76 ;  /* 0x0000004cff3a723e */ /* 0x010fe200020004ff */
[----:B------:R-:W-:Y:S01]  /*9430*/  HADD2.F32 R50, -RZ, R50.H1_H1 ;  /* 0x30000032ff327230 */ /* 0x000fe20000004100 */
[----:B--2---:R2:W-:Y:S01]  /*9440*/  SYNCS.ARRIVE.TRANS64.RED.A1T0 RZ, [R90+URZ], RZ ;  /* 0x000000ff5aff79a7 */ /* 0x0045e200081004ff */
[--C-:B------:R-:W-:Y:S01]  /*9450*/  HADD2.F32 R53, -RZ, R54.reuse.H0_H0 ;  /* 0x20000036ff357230 */ /* 0x100fe20000004100 */
[-C--:B------:R-:W-:Y:S01]  /*9460*/  F2FP.F16.E5M2.UNPACK_B R62, R77.reuse ;  /* 0x0000004dff3e723e */ /* 0x080fe200020004ff */
[----:B------:R-:W-:Y:S01]  /*9470*/  HADD2.F32 R54, -RZ, R54.H1_H1 ;  /* 0x30000036ff367230 */ /* 0x000fe20000004100 */
[----:B------:R-:W-:Y:S01]  /*9480*/  F2FP.F16.E5M2.UNPACK_B R77, R77.H1 ;  /* 0x0000004dff4d723e */ /* 0x000fe200030004ff */
        /* <DEDUP_REMOVED lines=8> */
[----:B------:R-:W-:Y:S02]  /*9510*/  HADD2.F32 R64, -RZ, R77.H1_H1 ;  /* 0x3000004dff407230 */ /* 0x000fe40000004100 */
[C---:B------:R-:W-:Y:S01]  /*9520*/  FMUL R4, R38.reuse, R4 ;  /* 0x0000000426047220 */ /* 0x040fe20000400000 */
        /* <DEDUP_REMOVED lines=13> */
[--C-:B------:R-:W-:Y:S02]  /*9600*/  HADD2.F32 R65, -RZ, R66.reuse.H0_H0 ;  /* 0x20000042ff417230 */ /* 0x100fe40000004100 */
[C---:B------:R-:W-:Y:S01]  /*9610*/  FMUL R24, R38.reuse, R28 ;  /* 0x0000001c26187220 */ /* 0x040fe20000400000 */
[----:B------:R-:W-:Y:S02]  /*9620*/  HADD2.F32 R66, -RZ, R66.H1_H1 ;  /* 0x30000042ff427230 */ /* 0x000fe40000004100 */
[C---:B------:R-:W-:Y:S01]  /*9630*/  FMUL R25, R38.reuse, R29 ;  /* 0x0000001d26197220 */ /* 0x040fe20000400000 */
[--C-:B------:R-:W-:Y:S02]  /*9640*/  HADD2.F32 R69, -RZ, R70.reuse.H0_H0 ;  /* 0x20000046ff457230 */ /* 0x100fe40000004100 */
[C---:B------:R-:W-:Y:S01]  /*9650*/  FMUL R28, R38.reuse, R32 ;  /* 0x00000020261c7220 */ /* 0x040fe20000400000 */
[----:B------:R-:W-:Y:S02]  /*9660*/  HADD2.F32 R70, -RZ, R70.H1_H1 ;  /* 0x30000046ff467230 */ /* 0x000fe40000004100 */
[C---:B------:R-:W-:Y:S01]  /*9670*/  FMUL R29, R38.reuse, R33 ;  /* 0x00000021261d7220 */ /* 0x040fe20000400000 */
        /* <DEDUP_REMOVED lines=11> */
[C---:B------:R-:W-:Y:S01]  /*9730*/  FMUL R11, R38.reuse, R11 ;  /* 0x0000000b260b7220 */ /* 0x040fe20000400000 */
[----:B------:R-:W-:Y:S01]  /*9740*/  F2FP.F16.E5M2.UNPACK_B R78, R78.H1 ;  /* 0x0000004eff4e723e */ /* 0x000fe200030004ff */
[--C-:B------:R-:W-:Y:S01]  /*9750*/  HADD2.F32 R51, -RZ, R74.reuse.H0_H0 ;  /* 0x2000004aff337230 */ /* 0x100fe20000004100 */
[----:B------:R-:W-:Y:S01]  /*9760*/  F2FP.SATFINITE.E5M2.F32.PACK_AB_MERGE_C R100, R7, R6, RZ ;  /* 0x000000060764723e */ /* 0x000fe200048060ff */
[C---:B------:R-:W-:Y:S01]  /*9770*/  FFMA R11, R41.reuse, R48, R11 ;  /* 0x00000030290b7223 */ /* 0x040fe2000000000b */
[C---:B------:R-:W-:Y:S01]  /*9780*/  FFMA R12, R41.reuse, R49, R12 ;  /* 0x00000031290c7223 */ /* 0x040fe2000000000c */
[----:B------:R-:W-:Y:S01]  /*9790*/  FFMA R13, R41, R50, R13 ;  /* 0x00000032290d7223 */ /* 0x000fe2000000000d */
[----:B------:R-:W-:Y:S01]  /*97a0*/  F2FP.SATFINITE.E5M2.F32.PACK_AB_MERGE_C R100, R5, R4, R100 ;  /* 0x000000040564723e */ /* 0x000fe20004806064 */
        /* <DEDUP_REMOVED lines=21> */
[----:B------:R-:W-:Y:S02]  /*9900*/  HADD2.F32 R62, -RZ, R77.H0_H0 ;  /* 0x2000004dff3e7230 */ /* 0x000fe40000004100 */
[C---:B------:R-:W-:Y:S01]  /*9910*/  FFMA R22, R41.reuse, R59, R22 ;  /* 0x0000003b29167223 */ /* 0x040fe20000000016 */
[C---:B------:R-:W-:Y:S01]  /*9920*/  FMUL R3, R38.reuse, R26 ;  /* 0x0000001a26037220 */ /* 0x040fe20000400000 */
[C---:B------:R-:W-:Y:S01]  /*9930*/  FFMA R23, R41.reuse, R60, R23 ;  /* 0x0000003c29177223 */ /* 0x040fe20000000017 */
[C---:B------:R-:W-:Y:S01]  /*9940*/  FMUL R27, R38.reuse, R27 ;  /* 0x0000001b261b7220 */ /* 0x040fe20000400000 */
[C---:B------:R-:W-:Y:S01]  /*9950*/  FFMA R0, R41.reuse, R61, R0 ;  /* 0x0000003d29007223 */ /* 0x040fe20000000000 */
[----:B------:R-:W-:Y:S01]  /*9960*/  F2FP.F16.E5M2.UNPACK_B R79, R79.H1 ;  /* 0x0000004fff4f723e */ /* 0x000fe200030004ff */
        /* <DEDUP_REMOVED lines=23> */
[----:B-1----:R-:W-:Y:S02]  /*9ae0*/  F2FP.SATFINITE.E5M2.F32.PACK_AB_MERGE_C R104, R23, R22, RZ ;  /* 0x000000161768723e */ /* 0x002fe400048060ff */
        /* <DEDUP_REMOVED lines=8> */
[----:B------:R-:W-:Y:S03]  /*9b70*/  IADD3 R36, PT, PT, R36, 0x1, RZ ;  /* 0x0000000124247810 */ /* 0x000fe60007ffe0ff */
[----:B------:R2:W-:Y:S01]  /*9b80*/  STS.128 [R99+0x5200], R104 ;  /* 0x0052006863007388 */ /* 0x0005e20000000c00 */
[----:B------:R-:W-:Y:S01]  /*9b90*/  @!PT LDS RZ, [RZ] ;  /* 0x00000000fffff984 */ /* 0x000fe20000000800 */
[----:B------:R-:W-:Y:S01]  /*9ba0*/  @!PT LDS RZ, [RZ] ;  /* 0x00000000fffff984 */ /* 0x000fe20000000800 */
[----:B------:R-:W-:Y:S01]  /*9bb0*/  @!PT LDS RZ, [RZ] ;  /* 0x00000000fffff984 */ /* 0x000fe20000000800 */
[----:B------:R-:W-:Y:S01]  /*9bc0*/  @!PT LDS RZ, [RZ] ;  /* 0x00000000fffff984 */ /* 0x000fe20000000800 */
[----:B------:R1:W-:Y:S07]  /*9bd0*/  MEMBAR.ALL.CTA ;  /* 0x0000000000007992 */ /* 0x0003ee0000008000 */
[----:B-1----:R-:W1:Y:S02]  /*9be0*/  FENCE.VIEW.ASYNC.S ;  /* 0x00000000000073c6 */ /* 0x002e640000000000 */
[----:B-1----:R-:W-:Y:S06]  /*9bf0*/  BAR.SYNC.DEFER_BLOCKING 0x1, 0x80 ;  /* 0x0042000000007b1d */ /* 0x002fec0000010000 */
        /* <DEDUP_REMOVED lines=14> */
[----:B-1----:R-:W-:Y:S04]  /*9ce0*/  DEPBAR.LE SB0, 0x1 ;  /* 0x000080400000791a */ /* 0x002fe80000000000 */
.L_x_141:
[----:B------:R-:W-:Y:S05]  /*9cf0*/  BSYNC.RECONVERGENT B0 ;  /* 0x0000000000007941 */ /* 0x000fea0003800200 */
.L_x_140:
[----:B------:R-:W-:Y:S01]  /*9d00*/  R2UR UR4, R88 ;  /* 0x00000000580472ca */ /* 0x000fe200000e0000 */
[----:B------:R-:W-:Y:S01]  /*9d10*/  BAR.SYNC.DEFER_BLOCKING 0x1, 0x80 ;  /* 0x0042000000007b1d */ /* 0x000fe20000010000 */
[----:B------:R-:W-:Y:S01]  /*9d20*/  ISETP.NE.AND P0, PT, R91, 0x2, PT ;  /* 0x000000025b00780c */ /* 0x000fe20003f05270 */
[----:B------:R-:W-:Y:S01]  /*9d30*/  UISETP.NE.AND UP0, UPT, UR44, URZ, UPT ;  /* 0x000000ff2c00728c */ /* 0x000fe2000bf05270 */
[----:B------:R-:W-:Y:S01]  /*9d40*/  ISETP.NE.AND P1, PT, R36, 0x4, PT ;  /* 0x000000042400780c */ /* 0x000fe20003f25270 */
[----:B------:R-:W-:Y:S01]  /*9d50*/  UIADD3 UR32, UPT, UPT, UR37, UR59, URZ ;  /* 0x0000003b25207290 */ /* 0x000fe2000fffe0ff */
[----:B------:R-:W-:Y:S02]  /*9d60*/  SEL R3, RZ, 0x1, P0 ;  /* 0x00000001ff037807 */ /* 0x000fe40000000000 */
[----:B------:R-:W-:Y:S02]  /*9d70*/  SEL R0, RZ, 0x1, P1 ;  /* 0x00000001ff007807 */ /* 0x000fe40000800000 */
[----:B------:R-:W-:Y:S02]  /*9d80*/  LOP3.LUT R94, R94, R3, RZ, 0x3c, !PT ;  /* 0x000000035e5e7212 */ /* 0x000fe400078e3cff */
[----:B------:R-:W-:Y:S01]  /*9d90*/  LOP3.LUT R95, R95, R0, RZ, 0x3c, !PT ;  /* 0x000000005f5f7212 */ /* 0x000fe200078e3cff */
[----:B------:R-:W-:Y:S01]  /*9da0*/  UIADD3 UR20, UPT, UPT, UR38, UR4, URZ ;  /* 0x0000000426147290 */ /* 0x000fe2000fffe0ff */
[----:B------:R-:W-:Y:S02]  /*9db0*/  SEL R91, R91, RZ, P0 ;  /* 0x000000ff5b5b7207 */ /* 0x000fe40000000000 */
[----:B------:R-:W-:Y:S01]  /*9dc0*/  SEL R36, R36, RZ, P1 ;  /* 0x000000ff24247207 */ /* 0x000fe20000800000 */
[----:B------:R-:W-:Y:S01]  /*9dd0*/  UMOV UR36, UR58 ;  /* 0x0000003a00247c82 */ /* 0x000fe20008000000 */
[----:B------:R-:W-:Y:S07]  /*9de0*/  BRA.U UP0, `(.L_x_142) ;  /* 0xffffffb900ac7547 */ /* 0x000fee000b83ffff */
[----:B------:R-:W-:Y:S05]  /*9df0*/  EXIT ;  /* 0x000000000000794d */ /* 0x000fea0003800000 */
.L_x_24:
[----:B-1----:R1:W2:Y:S02]  /*9e00*/  SYNCS.PHASECHK.TRANS64.TRYWAIT P0, [R0+URZ+0x100], R3 ;  /* 0x00010003000075a7 */ /* 0x0022a400080011ff */
[----:B--2---:R-:W-:Y:S05]  /*9e10*/  @!P0 NANOSLEEP.SYNCS 0x989680 ;  /* 0x009896800000895d */ /* 0x004fea0003900000 */
[----:B------:R-:W2:Y:S02]  /*9e20*/  @!P0 SYNCS.PHASECHK.TRANS64 P0, [R0+URZ+0x100], R3 ;  /* 0x00010003000085a7 */ /* 0x000ea400080010ff */
[----:B--2---:R-:W-:Y:S05]  /*9e30*/  @!P0 BRA `(.L_x_24) ;  /* 0xfffffffc00f08947 */ /* 0x004fea000383ffff */
[----:B------:R-:W-:Y:S05]  /*9e40*/  BRA `(.L_x_143) ;  /* 0xffffff7800f87947 */ /* 0x000fea000383ffff */
.L_x_27:
[----:B-1----:R-:W-:-:S07]  /*9e50*/  MOV R0, UR33 ;  /* 0x0000002100007c02 */ /* 0x002fce0008000f00 */
.L_x_144:
[----:B-1----:R1:W2:Y:S02]  /*9e60*/  SYNCS.PHASECHK.TRANS64.TRYWAIT P0, [R0+URZ+0x20], R3 ;  /* 0x00002003000075a7 */ /* 0x0022a400080011ff */
[----:B--2---:R-:W-:Y:S05]  /*9e70*/  @!P0 NANOSLEEP.SYNCS 0x989680 ;  /* 0x009896800000895d */ /* 0x004fea0003900000 */
[----:B------:R-:W2:Y:S02]  /*9e80*/  @!P0 SYNCS.PHASECHK.TRANS64 P0, [R0+URZ+0x20], R3 ;  /* 0x00002003000085a7 */ /* 0x000ea400080010ff */
[----:B--2---:R-:W-:Y:S05]  /*9e90*/  @!P0 BRA `(.L_x_144) ;  /* 0xfffffffc00f08947 */ /* 0x004fea000383ffff */
[----:B------:R-:W-:Y:S05]  /*9ea0*/  BRA `(.L_x_26) ;  /* 0xffffff7c00487947 */ /* 0x000fea000383ffff */
.L_x_34:
[----:B-1----:R-:W-:-:S07]  /*9eb0*/  MOV R0, UR17 ;  /* 0x0000001100007c02 */ /* 0x002fce0008000f00 */
.L_x_145:
[----:B-1----:R1:W2:Y:S02]  /*9ec0*/  SYNCS.PHASECHK.TRANS64.TRYWAIT P0, [R0+URZ+0x20], R3 ;  /* 0x00002003000075a7 */ /* 0x0022a400080011ff */
[----:B--2---:R-:W-:Y:S05]  /*9ed0*/  @!P0 NANOSLEEP.SYNCS 0x989680 ;  /* 0x009896800000895d */ /* 0x004fea0003900000 */
[----:B------:R-:W2:Y:S02]  /*9ee0*/  @!P0 SYNCS.PHASECHK.TRANS64 P0, [R0+URZ+0x20], R3 ;  /* 0x00002003000085a7 */ /* 0x000ea400080010ff */
[----:B--2---:R-:W-:Y:S05]  /*9ef0*/  @!P0 BRA `(.L_x_145) ;  /* 0xfffffffc00f08947 */ /* 0x004fea000383ffff */
[----:B------:R-:W-:Y:S05]  /*9f00*/  BRA `(.L_x_33) ;  /* 0xffffff8000087947 */ /* 0x000fea000383ffff */
.L_x_39:
[----:B-1----:R1:W2:Y:S02]  /*9f10*/  SYNCS.PHASECHK.TRANS64.TRYWAIT P0, [R3+URZ+0x90], R0 ;  /* 0x00009000030075a7 */ /* 0x0022a400080011ff */
[----:B--2---:R-:W-:Y:S05]  /*9f20*/  @!P0 NANOSLEEP.SYNCS 0x989680 ;  /* 0x009896800000895d */ /* 0x004fea0003900000 */
[----:B------:R-:W2:Y:S02]  /*9f30*/  @!P0 SYNCS.PHASECHK.TRANS64 P0, [R3+URZ+0x90], R0 ;  /* 0x00009000030085a7 */ /* 0x000ea400080010ff */
[----:B--2---:R-:W-:Y:S05]  /*9f40*/  @!P0 BRA `(.L_x_39) ;  /* 0xfffffffc00f08947 */ /* 0x004fea000383ffff */
[----:B------:R-:W-:Y:S05]  /*9f50*/  BRA `(.L_x_146) ;  /* 0xffffff8000ac7947 */ /* 0x000fea000383ffff */
.L_x_43:
[----:B-1----:R-:W-:-:S07]  /*9f60*/  MOV R0, UR4 ;  /* 0x0000000400007c02 */ /* 0x002fce0008000f00 */
.L_x_147:
[----:B-1----:R1:W2:Y:S02]  /*9f70*/  SYNCS.PHASECHK.TRANS64.TRYWAIT P0, [R0+URZ], R3 ;  /* 0x00000003000075a7 */ /* 0x0022a400080011ff */
[----:B--2---:R-:W-:Y:S05]  /*9f80*/  @!P0 NANOSLEEP.SYNCS 0x989680 ;  /* 0x009896800000895d */ /* 0x004fea0003900000 */
[----:B------:R-:W2:Y:S02]  /*9f90*/  @!P0 SYNCS.PHASECHK.TRANS64 P0, [R0+URZ], R3 ;  /* 0x00000003000085a7 */ /* 0x000ea400080010ff */
[----:B--2---:R-:W-:Y:S05]  /*9fa0*/  @!P0 BRA `(.L_x_147) ;  /* 0xfffffffc00f08947 */ /* 0x004fea000383ffff */
[----:B------:R-:W-:Y:S05]  /*9fb0*/  BRA `(.L_x_148) ;  /* 0xffffff8800547947 */ /* 0x000fea000383ffff */
.L_x_44:
[----:B------:R-:W-:-:S07]  /*9fc0*/  MOV R0, UR5 ;  /* 0x0000000500007c02 */ /* 0x000fce0008000f00 */
.L_x_149:
[----:B-1----:R1:W2:Y:S02]  /*9fd0*/  SYNCS.PHASECHK.TRANS64.TRYWAIT P0, [R0+URZ], R3 ;  /* 0x00000003000075a7 */ /* 0x0022a400080011ff */
[----:B--2---:R-:W-:Y:S05]  /*9fe0*/  @!P0 NANOSLEEP.SYNCS 0x989680 ;  /* 0x009896800000895d */ /* 0x004fea0003900000 */
[----:B------:R-:W2:Y:S02]  /*9ff0*/  @!P0 SYNCS.PHASECHK.TRANS64 P0, [R0+URZ], R3 ;  /* 0x00000003000085a7 */ /* 0x000ea400080010ff */
[----:B--2---:R-:W-:Y:S05]  /*a000*/  @!P0 BRA `(.L_x_149) ;  /* 0xfffffffc00f08947 */ /* 0x004fea000383ffff */
[----:B------:R-:W-:Y:S05]  /*a010*/  BRA `(.L_x_150) ;  /* 0xffffff8800607947 */ /* 0x000fea000383ffff */
.L_x_45:
[----:B------:R-:W-:-:S07]  /*a020*/  MOV R0, UR5 ;  /* 0x0000000500007c02 */ /* 0x000fce0008000f00 */
.L_x_151:
[----:B-1----:R1:W2:Y:S02]  /*a030*/  SYNCS.PHASECHK.TRANS64.TRYWAIT P0, [R0+URZ], R3 ;  /* 0x00000003000075a7 */ /* 0x0022a400080011ff */
[----:B--2---:R-:W-:Y:S05]  /*a040*/  @!P0 NANOSLEEP.SYNCS 0x989680 ;  /* 0x009896800000895d */ /* 0x004fea0003900000 */
[----:B------:R-:W2:Y:S02]  /*a050*/  @!P0 SYNCS.PHASECHK.TRANS64 P0, [R0+URZ], R3 ;  /* 0x00000003000085a7 */ /* 0x000ea400080010ff */
[----:B--2---:R-:W-:Y:S05]  /*a060*/  @!P0 BRA `(.L_x_151) ;  /* 0xfffffffc00f08947 */ /* 0x004fea000383ffff */
[----:B------:R-:W-:Y:S05]  /*a070*/  BRA `(.L_x_152) ;  /* 0xffffff88006c7947 */ /* 0x000fea000383ffff */
.L_x_48:
[----:B-1----:R1:W2:Y:S02]  /*a080*/  SYNCS.PHASECHK.TRANS64.TRYWAIT P0, [R2+URZ+0xf0], R5 ;  /* 0x0000f005020075a7 */ /* 0x0022a400080011ff */
[----:B--2---:R-:W-:Y:S05]  /*a090*/  @!P0 NANOSLEEP.SYNCS 0x989680 ;  /* 0x009896800000895d */ /* 0x004fea0003900000 */
[----:B------:R-:W2:Y:S02]  /*a0a0*/  @!P0 SYNCS.PHASECHK.TRANS64 P0, [R2+URZ+0xf0], R5 ;  /* 0x0000f005020085a7 */ /* 0x000ea400080010ff */
[----:B--2---:R-:W-:Y:S05]  /*a0b0*/  @!P0 BRA `(.L_x_48) ;  /* 0xfffffffc00f08947 */ /* 0x004fea000383ffff */
[----:B------:R-:W-:Y:S05]  /*a0c0*/  BRA `(.L_x_153) ;  /* 0xffffff8800c87947 */ /* 0x000fea000383ffff */
.L_x_49:
[----:B------:R-:W-:-:S07]  /*a0d0*/  MOV R2, UR4 ;  /* 0x0000000400027c02 */ /* 0x000fce0008000f00 */
.L_x_154:
[----:B-1----:R1:W2:Y:S02]  /*a0e0*/  SYNCS.PHASECHK.TRANS64.TRYWAIT P0, [R2+URZ+0xa0], R5 ;  /* 0x0000a005020075a7 */ /* 0x0022a400080011ff */
[----:B--2---:R-:W-:Y:S05]  /*a0f0*/  @!P0 NANOSLEEP.SYNCS 0x989680 ;  /* 0x009896800000895d */ /* 0x004fea0003900000 */
[----:B------:R-:W2:Y:S02]  /*a100*/  @!P0 SYNCS.PHASECHK.TRANS64 P0, [R2+URZ+0xa0], R5 ;  /* 0x0000a005020085a7 */ /* 0x000ea400080010ff */
[----:B--2---:R-:W-:Y:S05]  /*a110*/  @!P0 BRA `(.L_x_154) ;  /* 0xfffffffc00f08947 */ /* 0x004fea000383ffff */
[----:B------:R-:W-:Y:S05]  /*a120*/  BRA `(.L_x_155) ;  /* 0xffffff8800d87947 */ /* 0x000fea000383ffff */
.L_x_50:
[----:B-1----:R1:W2:Y:S02]  /*a130*/  SYNCS.PHASECHK.TRANS64.TRYWAIT P1, [R2+URZ+0x90], R5 ;  /* 0x00009005020075a7 */ /* 0x0022a400080211ff */
[----:B--2---:R-:W-:Y:S05]  /*a140*/  @!P1 NANOSLEEP.SYNCS 0x989680 ;  /* 0x009896800000995d */ /* 0x004fea0003900000 */
[----:B------:R-:W2:Y:S02]  /*a150*/  @!P1 SYNCS.PHASECHK.TRANS64 P1, [R2+URZ+0x90], R5 ;  /* 0x00009005020095a7 */ /* 0x000ea400080210ff */
[----:B--2---:R-:W-:Y:S05]  /*a160*/  @!P1 BRA `(.L_x_50) ;  /* 0xfffffffc00f09947 */ /* 0x004fea000383ffff */
[----:B------:R-:W-:Y:S05]  /*a170*/  BRA `(.L_x_156) ;  /* 0xffffff8c00087947 */ /* 0x000fea000383ffff */
.L_x_53:
[----:B------:R-:W-:-:S07]  /*a180*/  MOV R0, UR4 ;  /* 0x0000000400007c02 */ /* 0x000fce0008000f00 */
.L_x_157:
[----:B-1----:R1:W2:Y:S02]  /*a190*/  SYNCS.PHASECHK.TRANS64.TRYWAIT P0, [R0+URZ+0xa0], R3 ;  /* 0x0000a003000075a7 */ /* 0x0022a400080011ff */
[----:B--2---:R-:W-:Y:S05]  /*a1a0*/  @!P0 NANOSLEEP.SYNCS 0x989680 ;  /* 0x009896800000895d */ /* 0x004fea0003900000 */
[----:B------:R-:W2:Y:S02]  /*a1b0*/  @!P0 SYNCS.PHASECHK.TRANS64 P0, [R0+URZ+0xa0], R3 ;  /* 0x0000a003000085a7 */ /* 0x000ea400080010ff */
[----:B--2---:R-:W-:Y:S05]  /*a1c0*/  @!P0 BRA `(.L_x_157) ;  /* 0xfffffffc00f08947 */ /* 0x004fea000383ffff */
[----:B------:R-:W-:Y:S05]  /*a1d0*/  BRA `(.L_x_52) ;  /* 0xffffff8c005c7947 */ /* 0x000fea000383ffff */
.L_x_62:
[----:B-1----:R-:W-:-:S04]  /*a1e0*/  MOV R0, UR5 ;  /* 0x0000000500007c02 */ /* 0x002fc80008000f00 */
[----:B------:R1:W2:Y:S03]  /*a1f0*/  SYNCS.PHASECHK.TRANS64.TRYWAIT P0, [R0+URZ+0x8], R7 ;  /* 0x00000807000075a7 */ /* 0x0002a600080011ff */
[----:B--2---:R-:W-:Y:S05]  /*a200*/  @!P0 NANOSLEEP.SYNCS 0x989680 ;  /* 0x009896800000895d */ /* 0x004fea0003900000 */
[----:B------:R-:W2:Y:S02]  /*a210*/  @!P0 SYNCS.PHASECHK.TRANS64 P0, [R0+URZ+0x8], R7 ;  /* 0x00000807000085a7 */ /* 0x000ea400080010ff */
[----:B--2---:R-:W-:Y:S05]  /*a220*/  @!P0 BRA `(.L_x_62) ;  /* 0xfffffffc00ec8947 */ /* 0x004fea000383ffff */
[----:B------:R-:W-:Y:S05]  /*a230*/  BRA `(.L_x_61) ;  /* 0xffffff9000107947 */ /* 0x000fea000383ffff */
.L_x_64:
[----:B------:R-:W-:Y:S01]  /*a240*/  BSSY B0, `(.L_x_158) ;  /* 0x0000006000007945 */ /* 0x000fe20003800000 */
[----:B------:R-:W-:-:S07]  /*a250*/  MOV R15, 0xffffffff ;  /* 0xffffffff000f7802 */ /* 0x000fce0000000f00 */
[----:B-1---5:R-:W-:Y:S05]  /*a260*/  WARPSYNC.COLLECTIVE R15, `(.L_x_159) ;  /* 0x000000000f0c7348 */ /* 0x022fea0003c00000 */
[----:B------:R-:W-:Y:S02]  /*a270*/  ELECT P6, UR79, PT ;  /* 0x00000000004f782f */ /* 0x000fe400038c0000 */
[----:B------:R-:W-:Y:S01]  /*a280*/  MOV R14, UR79 ;  /* 0x0000004f000e7c02 */ /* 0x000fe20008000f00 */
[----:B-1---5:R-:W-:Y:S10]  /*a290*/  ENDCOLLECTIVE ;  /* 0x000000000000791b */ /* 0x022ff40003800000 */
.L_x_159:
[----:B------:R-:W-:Y:S05]  /*a2a0*/  BSYNC B0 ;  /* 0x0000000000007941 */ /* 0x000fea0003800000 */
.L_x_158:
[----:B------:R-:W-:Y:S05]  /*a2b0*/  BRA `(.L_x_160) ;  /* 0xffffff9000407947 */ /* 0x000fea000383ffff */
.L_x_66:
[----:B-1----:R-:W-:-:S04]  /*a2c0*/  MOV R0, UR5 ;  /* 0x0000000500007c02 */ /* 0x002fc80008000f00 */
[----:B------:R1:W2:Y:S03]  /*a2d0*/  SYNCS.PHASECHK.TRANS64.TRYWAIT P0, [R0+URZ+0x8], R5 ;  /* 0x00000805000075a7 */ /* 0x0002a600080011ff */
[----:B--2---:R-:W-:Y:S05]  /*a2e0*/  @!P0 NANOSLEEP.SYNCS 0x989680 ;  /* 0x009896800000895d */ /* 0x004fea0003900000 */
[----:B------:R-:W2:Y:S02]  /*a2f0*/  @!P0 SYNCS.PHASECHK.TRANS64 P0, [R0+URZ+0x8], R5 ;  /* 0x00000805000085a7 */ /* 0x000ea400080010ff */
[----:B--2---:R-:W-:Y:S05]  /*a300*/  @!P0 BRA `(.L_x_66) ;  /* 0xfffffffc00ec8947 */ /* 0x004fea000383ffff */
[----:B------:R-:W-:Y:S05]  /*a310*/  BRA `(.L_x_65) ;  /* 0xffffff9000447947 */ /* 0x000fea000383ffff */
.L_x_67:
[----:B-1----:R1:W2:Y:S02]  /*a320*/  SYNCS.PHASECHK.TRANS64.TRYWAIT P0, [R0+URZ+0x90], R5 ;  /* 0x00009005000075a7 */ /* 0x0022a400080011ff */
[----:B--2---:R-:W-:Y:S05]  /*a330*/  @!P0 NANOSLEEP.SYNCS 0x989680 ;  /* 0x009896800000895d */ /* 0x004fea0003900000 */
[----:B------:R-:W2:Y:S02]  /*a340*/  @!P0 SYNCS.PHASECHK.TRANS64 P0, [R0+URZ+0x90], R5 ;  /* 0x00009005000085a7 */ /* 0x000ea400080010ff */
[----:B--2---:R-:W-:Y:S05]  /*a350*/  @!P0 BRA `(.L_x_67) ;  /* 0xfffffffc00f08947 */ /* 0x004fea000383ffff */
[----:B------:R-:W-:Y:S05]  /*a360*/  BRA `(.L_x_161) ;  /* 0xffffff9400207947 */ /* 0x000fea000383ffff */
.L_x_69:
[----:B------:R-:W-:-:S07]  /*a370*/  MOV R0, UR23 ;  /* 0x0000001700007c02 */ /* 0x000fce0008000f00 */
.L_x_162:
[----:B-1----:R1:W2:Y:S02]  /*a380*/  SYNCS.PHASECHK.TRANS64.TRYWAIT P0, [R0+URZ+0xd0], R5 ;  /* 0x0000d005000075a7 */ /* 0x0022a400080011ff */
[----:B--2---:R-:W-:Y:S05]  /*a390*/  @!P0 NANOSLEEP.SYNCS 0x989680 ;  /* 0x009896800000895d */ /* 0x004fea0003900000 */
[----:B------:R-:W2:Y:S02]  /*a3a0*/  @!P0 SYNCS.PHASECHK.TRANS64 P0, [R0+URZ+0xd0], R5 ;  /* 0x0000d005000085a7 */ /* 0x000ea400080010ff */
[----:B--2---:R-:W-:Y:S05]  /*a3b0*/  @!P0 BRA `(.L_x_162) ;  /* 0xfffffffc00f08947 */ /* 0x004fea000383ffff */
[----:B------:R-:W-:Y:S05]  /*a3c0*/  BRA `(.L_x_163) ;  /* 0xffffff94006c7947 */ /* 0x000fea000383ffff */
.L_x_72:
[----:B------:R-:W-:Y:S07]  /*a3d0*/  MOV R0, UR5 ;  /* 0x0000000500007c02 */ /* 0x000fee0008000f00 */
.L_x_164:
[----:B-1----:R1:W2:Y:S02]  /*a3e0*/  SYNCS.PHASECHK.TRANS64.TRYWAIT P0, [R0+URZ], R5 ;  /* 0x00000005000075a7 */ /* 0x0022a400080011ff */
[----:B--2---:R-:W-:Y:S05]  /*a3f0*/  @!P0 NANOSLEEP.SYNCS 0x989680 ;  /* 0x009896800000895d */ /* 0x004fea0003900000 */
[----:B------:R-:W2:Y:S02]  /*a400*/  @!P0 SYNCS.PHASECHK.TRANS64 P0, [R0+URZ], R5 ;  /* 0x00000005000085a7 */ /* 0x000ea400080010ff */
[----:B--2---:R-:W-:Y:S05]  /*a410*/  @!P0 BRA `(.L_x_164) ;  /* 0xfffffffc00f08947 */ /* 0x004fea000383ffff */
[----:B------:R-:W-:Y:S05]  /*a420*/  BRA `(.L_x_71) ;  /* 0xffffff9400807947 */ /* 0x000fea000383ffff */
.L_x_76:
[----:B-1----:R-:W-:-:S07]  /*a430*/  MOV R0, UR4 ;  /* 0x0000000400007c02 */ /* 0x002fce0008000f00 */
.L_x_165:
[----:B-1----:R1:W2:Y:S02]  /*a440*/  SYNCS.PHASECHK.TRANS64.TRYWAIT P0, [R0+URZ], R3 ;  /* 0x00000003000075a7 */ /* 0x0022a400080011ff */
[----:B--2---:R-:W-:Y:S05]  /*a450*/  @!P0 NANOSLEEP.SYNCS 0x989680 ;  /* 0x009896800000895d */ /* 0x004fea0003900000 */
[----:B------:R-:W2:Y:S02]  /*a460*/  @!P0 SYNCS.PHASECHK.TRANS64 P0, [R0+URZ], R3 ;  /* 0x00000003000085a7 */ /* 0x000ea400080010ff */
[----:B--2---:R-:W-:Y:S05]  /*a470*/  @!P0 BRA `(.L_x_165) ;  /* 0xfffffffc00f08947 */ /* 0x004fea000383ffff */
[----:B------:R-:W-:Y:S05]  /*a480*/  BRA `(.L_x_166) ;  /* 0xffffff98004c7947 */ /* 0x000fea000383ffff */
.L_x_77:
[----:B------:R-:W-:-:S07]  /*a490*/  MOV R0, UR5 ;  /* 0x0000000500007c02 */ /* 0x000fce0008000f00 */
.L_x_167:
[----:B-1----:R1:W2:Y:S02]  /*a4a0*/  SYNCS.PHASECHK.TRANS64.TRYWAIT P0, [R0+URZ], R3 ;  /* 0x00000003000075a7 */ /* 0x0022a400080011ff */
[----:B--2---:R-:W-:Y:S05]  /*a4b0*/  @!P0 NANOSLEEP.SYNCS 0x989680 ;  /* 0x009896800000895d */ /* 0x004fea0003900000 */
[----:B------:R-:W2:Y:S02]  /*a4c0*/  @!P0 SYNCS.PHASECHK.TRANS64 P0, [R0+URZ], R3 ;  /* 0x00000003000085a7 */ /* 0x000ea400080010ff */
[----:B--2---:R-:W-:Y:S05]  /*a4d0*/  @!P0 BRA `(.L_x_167) ;  /* 0xfffffffc00f08947 */ /* 0x004fea000383ffff */
[----:B------:R-:W-:Y:S05]  /*a4e0*/  BRA `(.L_x_168) ;  /* 0xffffff9800587947 */ /* 0x000fea000383ffff */
.L_x_78:
[----:B------:R-:W-:-:S07]  /*a4f0*/  MOV R0, UR5 ;  /* 0x0000000500007c02 */ /* 0x000fce0008000f00 */
.L_x_169:
[----:B-1----:R1:W2:Y:S02]  /*a500*/  SYNCS.PHASECHK.TRANS64.TRYWAIT P0, [R0+URZ], R3 ;  /* 0x00000003000075a7 */ /* 0x0022a400080011ff */
[----:B--2---:R-:W-:Y:S05]  /*a510*/  @!P0 NANOSLEEP.SYNCS 0x989680 ;  /* 0x009896800000895d */ /* 0x004fea0003900000 */
[----:B------:R-:W2:Y:S02]  /*a520*/  @!P0 SYNCS.PHASECHK.TRANS64 P0, [R0+URZ], R3 ;  /* 0x00000003000085a7 */ /* 0x000ea400080010ff */
[----:B--2---:R-:W-:Y:S05]  /*a530*/  @!P0 BRA `(.L_x_169) ;  /* 0xfffffffc00f08947 */ /* 0x004fea000383ffff */
[----:B------:R-:W-:Y:S05]  /*a540*/  BRA `(.L_x_170) ;  /* 0xffffff9800647947 */ /* 0x000fea000383ffff */
.L_x_81:
[----:B------:R-:W-:-:S07]  /*a550*/  MOV R0, UR17 ;  /* 0x0000001100007c02 */ /* 0x000fce0008000f00 */
.L_x_171:
[----:B-1----:R1:W2:Y:S02]  /*a560*/  SYNCS.PHASECHK.TRANS64.TRYWAIT P1, [R0+URZ+0x110], R3 ;  /* 0x00011003000075a7 */ /* 0x0022a400080211ff */
[----:B--2---:R-:W-:Y:S05]  /*a570*/  @!P1 NANOSLEEP.SYNCS 0x989680 ;  /* 0x009896800000995d */ /* 0x004fea0003900000 */
[----:B------:R-:W2:Y:S02]  /*a580*/  @!P1 SYNCS.PHASECHK.TRANS64 P1, [R0+URZ+0x110], R3 ;  /* 0x00011003000095a7 */ /* 0x000ea400080210ff */
[----:B--2---:R-:W-:Y:S05]  /*a590*/  @!P1 BRA `(.L_x_171) ;  /* 0xfffffffc00f09947 */ /* 0x004fea000383ffff */
[----:B------:R-:W-:Y:S05]  /*a5a0*/  BRA `(.L_x_172) ;  /* 0xffffff9800b07947 */ /* 0x000fea000383ffff */
.L_x_86:
[----:B--2---:R2:W3:Y:S02]  /*a5b0*/  SYNCS.PHASECHK.TRANS64.TRYWAIT P0, [R12+URZ+0x90], R9 ;  /* 0x000090090c0075a7 */ /* 0x0044e400080011ff */
[----:B---3--:R-:W-:Y:S05]  /*a5c0*/  @!P0 NANOSLEEP.SYNCS 0x989680 ;  /* 0x009896800000895d */ /* 0x008fea0003900000 */
[----:B------:R-:W3:Y:S02]  /*a5d0*/  @!P0 SYNCS.PHASECHK.TRANS64 P0, [R12+URZ+0x90], R9 ;  /* 0x000090090c0085a7 */ /* 0x000ee400080010ff */
[----:B---3--:R-:W-:Y:S05]  /*a5e0*/  @!P0 BRA `(.L_x_86) ;  /* 0xfffffffc00f08947 */ /* 0x008fea000383ffff */
[----:B------:R-:W-:Y:S05]  /*a5f0*/  BRA `(.L_x_173) ;  /* 0xffffff9c00e47947 */ /* 0x000fea000383ffff */
.L_x_89:
[----:B------:R-:W-:Y:S07]  /*a600*/  MOV R0, UR21 ;  /* 0x0000001500007c02 */ /* 0x000fee0008000f00 */
.L_x_174:
[----:B--2---:R2:W3:Y:S02]  /*a610*/  SYNCS.PHASECHK.TRANS64.TRYWAIT P2, [R0+URZ+0x88], R11 ;  /* 0x0000880b000075a7 */ /* 0x0044e400080411ff */
[----:B---3--:R-:W-:Y:S05]  /*a620*/  @!P2 NANOSLEEP.SYNCS 0x989680 ;  /* 0x009896800000a95d */ /* 0x008fea0003900000 */
[----:B------:R-:W3:Y:S02]  /*a630*/  @!P2 SYNCS.PHASECHK.TRANS64 P2, [R0+URZ+0x88], R11 ;  /* 0x0000880b0000a5a7 */ /* 0x000ee400080410ff */
[----:B---3--:R-:W-:Y:S05]  /*a640*/  @!P2 BRA `(.L_x_174) ;  /* 0xfffffffc00f0a947 */ /* 0x008fea000383ffff */
[----:B------:R-:W-:Y:S05]  /*a650*/  BRA `(.L_x_88) ;  /* 0xffffffa4004c7947 */ /* 0x000fea000383ffff */
.L_x_92:
[----:B--2---:R-:W-:Y:S07]  /*a660*/  MOV R0, UR21 ;  /* 0x0000001500007c02 */ /* 0x004fee0008000f00 */
.L_x_175:
[----:B--2---:R2:W3:Y:S02]  /*a670*/  SYNCS.PHASECHK.TRANS64.TRYWAIT P0, [R0+URZ+0x60], R9 ;  /* 0x00006009000075a7 */ /* 0x0044e400080011ff */
[----:B---3--:R-:W-:Y:S05]  /*a680*/  @!P0 NANOSLEEP.SYNCS 0x989680 ;  /* 0x009896800000895d */ /* 0x008fea0003900000 */
[----:B------:R-:W3:Y:S02]  /*a690*/  @!P0 SYNCS.PHASECHK.TRANS64 P0, [R0+URZ+0x60], R9 ;  /* 0x00006009000085a7 */ /* 0x000ee400080010ff */
[----:B---3--:R-:W-:Y:S05]  /*a6a0*/  @!P0 BRA `(.L_x_175) ;  /* 0xfffffffc00f08947 */ /* 0x008fea000383ffff */
[----:B------:R-:W-:Y:S05]  /*a6b0*/  BRA `(.L_x_176) ;  /* 0xffffffa400a87947 */ /* 0x000fea000383ffff */
.L_x_93:
[----:B------:R-:W-:Y:S07]  /*a6c0*/  MOV R0, UR21 ;  /* 0x0000001500007c02 */ /* 0x000fee0008000f00 */
.L_x_177:
[----:B--2---:R2:W3:Y:S02]  /*a6d0*/  SYNCS.PHASECHK.TRANS64.TRYWAIT P0, [R0+URZ+0x68], R9 ;  /* 0x00006809000075a7 */ /* 0x0044e400080011ff */
[----:B---3--:R-:W-:Y:S05]  /*a6e0*/  @!P0 NANOSLEEP.SYNCS 0x989680 ;  /* 0x009896800000895d */ /* 0x008fea0003900000 */
[----:B------:R-:W3:Y:S02]  /*a6f0*/  @!P0 SYNCS.PHASECHK.TRANS64 P0, [R0+URZ+0x68], R9 ;  /* 0x00006809000085a7 */ /* 0x000ee400080010ff */
[----:B---3--:R-:W-:Y:S05]  /*a700*/  @!P0 BRA `(.L_x_177) ;  /* 0xfffffffc00f08947 */ /* 0x008fea000383ffff */
[----:B------:R-:W-:Y:S05]  /*a710*/  BRA `(.L_x_178) ;  /* 0xffffffa800007947 */ /* 0x000fea000383ffff */
.L_x_94:
[----:B------:R-:W-:Y:S07]  /*a720*/  MOV R0, UR21 ;  /* 0x0000001500007c02 */ /* 0x000fee0008000f00 */
.L_x_179:
[----:B--2---:R2:W3:Y:S02]  /*a730*/  SYNCS.PHASECHK.TRANS64.TRYWAIT P0, [R0+URZ+0x70], R9 ;  /* 0x00007009000075a7 */ /* 0x0044e400080011ff */
[----:B---3--:R-:W-:Y:S05]  /*a740*/  @!P0 NANOSLEEP.SYNCS 0x989680 ;  /* 0x009896800000895d */ /* 0x008fea0003900000 */
[----:B------:R-:W3:Y:S02]  /*a750*/  @!P0 SYNCS.PHASECHK.TRANS64 P0, [R0+URZ+0x70], R9 ;  /* 0x00007009000085a7 */ /* 0x000ee400080010ff */
[----:B---3--:R-:W-:Y:S05]  /*a760*/  @!P0 BRA `(.L_x_179) ;  /* 0xfffffffc00f08947 */ /* 0x008fea000383ffff */
[----:B------:R-:W-:Y:S05]  /*a770*/  BRA `(.L_x_180) ;  /* 0xffffffa8005c7947 */ /* 0x000fea000383ffff */
.L_x_95:
[----:B------:R-:W-:Y:S07]  /*a780*/  MOV R0, UR21 ;  /* 0x0000001500007c02 */ /* 0x000fee0008000f00 */
.L_x_181:
[----:B--2---:R2:W3:Y:S02]  /*a790*/  SYNCS.PHASECHK.TRANS64.TRYWAIT P0, [R0+URZ+0x78], R9 ;  /* 0x00007809000075a7 */ /* 0x0044e400080011ff */
[----:B---3--:R-:W-:Y:S05]  /*a7a0*/  @!P0 NANOSLEEP.SYNCS 0x989680 ;  /* 0x009896800000895d */ /* 0x008fea0003900000 */
[----:B------:R-:W3:Y:S02]  /*a7b0*/  @!P0 SYNCS.PHASECHK.TRANS64 P0, [R0+URZ+0x78], R9 ;  /* 0x00007809000085a7 */ /* 0x000ee400080010ff */
[----:B---3--:R-:W-:Y:S05]  /*a7c0*/  @!P0 BRA `(.L_x_181) ;  /* 0xfffffffc00f08947 */ /* 0x008fea000383ffff */
[----:B------:R-:W-:Y:S05]  /*a7d0*/  BRA `(.L_x_182) ;  /* 0xffffffa800b87947 */ /* 0x000fea000383ffff */
.L_x_97:
[----:B------:R-:W-:-:S07]  /*a7e0*/  MOV R0, UR21 ;  /* 0x0000001500007c02 */ /* 0x000fce0008000f00 */
.L_x_183:
[----:B--2---:R2:W4:Y:S02]  /*a7f0*/  SYNCS.PHASECHK.TRANS64.TRYWAIT P0, [R0+URZ+0x60], R3 ;  /* 0x00006003000075a7 */ /* 0x00452400080011ff */
[----:B----4-:R-:W-:Y:S05]  /*a800*/  @!P0 NANOSLEEP.SYNCS 0x989680 ;  /* 0x009896800000895d */ /* 0x010fea0003900000 */
[----:B------:R-:W4:Y:S02]  /*a810*/  @!P0 SYNCS.PHASECHK.TRANS64 P0, [R0+URZ+0x60], R3 ;  /* 0x00006003000085a7 */ /* 0x000f2400080010ff */
[----:B----4-:R-:W-:Y:S05]  /*a820*/  @!P0 BRA `(.L_x_183) ;  /* 0xfffffffc00f08947 */ /* 0x010fea000383ffff */
[----:B------:R-:W-:Y:S05]  /*a830*/  BRA `(.L_x_184) ;  /* 0xffffffac00447947 */ /* 0x000fea000383ffff */
.L_x_98:
[----:B--2---:R-:W-:-:S07]  /*a840*/  MOV R0, UR21 ;  /* 0x0000001500007c02 */ /* 0x004fce0008000f00 */
.L_x_185:
[----:B--2---:R2:W4:Y:S02]  /*a850*/  SYNCS.PHASECHK.TRANS64.TRYWAIT P0, [R0+URZ+0x68], R3 ;  /* 0x00006803000075a7 */ /* 0x00452400080011ff */
[----:B----4-:R-:W-:Y:S05]  /*a860*/  @!P0 NANOSLEEP.SYNCS 0x989680 ;  /* 0x009896800000895d */ /* 0x010fea0003900000 */
[----:B------:R-:W4:Y:S02]  /*a870*/  @!P0 SYNCS.PHASECHK.TRANS64 P0, [R0+URZ+0x68], R3 ;  /* 0x00006803000085a7 */ /* 0x000f2400080010ff */
[----:B----4-:R-:W-:Y:S05]  /*a880*/  @!P0 BRA `(.L_x_185) ;  /* 0xfffffffc00f08947 */ /* 0x010fea000383ffff */
[----:B------:R-:W-:Y:S05]  /*a890*/  BRA `(.L_x_186) ;  /* 0xffffffac00347947 */ /* 0x000fea000383ffff */
.L_x_99:
[----:B--2---:R-:W-:-:S07]  /*a8a0*/  MOV R0, UR21 ;  /* 0x0000001500007c02 */ /* 0x004fce0008000f00 */
.L_x_187:
[----:B--2---:R2:W4:Y:S02]  /*a8b0*/  SYNCS.PHASECHK.TRANS64.TRYWAIT P0, [R0+URZ+0x70], R3 ;  /* 0x00007003000075a7 */ /* 0x00452400080011ff */
[----:B----4-:R-:W-:Y:S05]  /*a8c0*/  @!P0 NANOSLEEP.SYNCS 0x989680 ;  /* 0x009896800000895d */ /* 0x010fea0003900000 */
[----:B------:R-:W4:Y:S02]  /*a8d0*/  @!P0 SYNCS.PHASECHK.TRANS64 P0, [R0+URZ+0x70], R3 ;  /* 0x00007003000085a7 */ /* 0x000f2400080010ff */
[----:B----4-:R-:W-:Y:S05]  /*a8e0*/  @!P0 BRA `(.L_x_187) ;  /* 0xfffffffc00f08947 */ /* 0x010fea000383ffff */
[----:B------:R-:W-:Y:S05]  /*a8f0*/  BRA `(.L_x_188) ;  /* 0xffffffac00247947 */ /* 0x000fea000383ffff */
.L_x_101:
[----:B-1----:R1:W2:Y:S02]  /*a900*/  SYNCS.PHASECHK.TRANS64.TRYWAIT P0, [R3+URZ+0x90], R0 ;  /* 0x00009000030075a7 */ /* 0x0022a400080011ff */
[----:B--2---:R-:W-:Y:S05]  /*a910*/  @!P0 NANOSLEEP.SYNCS 0x989680 ;  /* 0x009896800000895d */ /* 0x004fea0003900000 */
[----:B------:R-:W2:Y:S02]  /*a920*/  @!P0 SYNCS.PHASECHK.TRANS64 P0, [R3+URZ+0x90], R0 ;  /* 0x00009000030085a7 */ /* 0x000ea400080010ff */
[----:B--2---:R-:W-:Y:S05]  /*a930*/  @!P0 BRA `(.L_x_101) ;  /* 0xfffffffc00f08947 */ /* 0x004fea000383ffff */
[----:B------:R-:W-:Y:S05]  /*a940*/  BRA `(.L_x_189) ;  /* 0xffffffac00e87947 */ /* 0x000fea000383ffff */
.L_x_112:
[----:B--2---:R2:W1:Y:S02]  /*a950*/  SYNCS.PHASECHK.TRANS64.TRYWAIT P1, [R5+URZ+0x40], R2 ;  /* 0x00004002050075a7 */ /* 0x00446400080211ff */
[----:B-1----:R-:W-:Y:S05]  /*a960*/  @!P1 NANOSLEEP.SYNCS 0x989680 ;  /* 0x009896800000995d */ /* 0x002fea0003900000 */
[----:B------:R-:W1:Y:S02]  /*a970*/  @!P1 SYNCS.PHASECHK.TRANS64 P1, [R5+URZ+0x40], R2 ;  /* 0x00004002050095a7 */ /* 0x000e6400080210ff */
[----:B-1----:R-:W-:Y:S05]  /*a980*/  @!P1 BRA `(.L_x_112) ;  /* 0xfffffffc00f09947 */ /* 0x002fea000383ffff */
[----:B------:R-:W-:Y:S05]  /*a990*/  BRA `(.L_x_111) ;  /* 0xffffffbc005c7947 */ /* 0x000fea000383ffff */
.L_x_114:
[----:B-1----:R1:W4:Y:S02]  /*a9a0*/  SYNCS.PHASECHK.TRANS64.TRYWAIT P0, [R90+URZ+0xb0], R7 ;  /* 0x0000b0075a0075a7 */ /* 0x00232400080011ff */
[----:B----4-:R-:W-:Y:S05]  /*a9b0*/  @!P0 NANOSLEEP.SYNCS 0x989680 ;  /* 0x009896800000895d */ /* 0x010fea0003900000 */
[----:B------:R-:W4:Y:S02]  /*a9c0*/  @!P0 SYNCS.PHASECHK.TRANS64 P0, [R90+URZ+0xb0], R7 ;  /* 0x0000b0075a0085a7 */ /* 0x000f2400080010ff */
[----:B----4-:R-:W-:Y:S05]  /*a9d0*/  @!P0 BRA `(.L_x_114) ;  /* 0xfffffffc00f08947 */ /* 0x010fea000383ffff */
[----:B------:R-:W-:Y:S05]  /*a9e0*/  BRA `(.L_x_113) ;  /* 0xffffffbc00ac7947 */ /* 0x000fea000383ffff */
.L_x_122:
[----:B---3--:R3:W4:Y:S02]  /*a9f0*/  SYNCS.PHASECHK.TRANS64.TRYWAIT P0, [R103+URZ+0x40], R4 ;  /* 0x00004004670075a7 */ /* 0x00872400080011ff */
[----:B----4-:R-:W-:Y:S05]  /*aa00*/  @!P0 NANOSLEEP.SYNCS 0x989680 ;  /* 0x009896800000895d */ /* 0x010fea0003900000 */
[----:B------:R-:W4:Y:S02]  /*aa10*/  @!P0 SYNCS.PHASECHK.TRANS64 P0, [R103+URZ+0x40], R4 ;  /* 0x00004004670085a7 */ /* 0x000f2400080010ff */
[----:B----4-:R-:W-:Y:S05]  /*aa20*/  @!P0 BRA `(.L_x_122) ;  /* 0xfffffffc00f08947 */ /* 0x010fea000383ffff */
[----:B------:R-:W-:Y:S05]  /*aa30*/  BRA `(.L_x_121) ;  /* 0xffffffc800b47947 */ /* 0x000fea000383ffff */
.L_x_130:
[----:B---3--:R3:W4:Y:S02]  /*aa40*/  SYNCS.PHASECHK.TRANS64.TRYWAIT P0, [R103+URZ+0x40], R4 ;  /* 0x00004004670075a7 */ /* 0x00872400080011ff */
[----:B----4-:R-:W-:Y:S05]  /*aa50*/  @!P0 NANOSLEEP.SYNCS 0x989680 ;  /* 0x009896800000895d */ /* 0x010fea0003900000 */
[----:B------:R-:W4:Y:S02]  /*aa60*/  @!P0 SYNCS.PHASECHK.TRANS64 P0, [R103+URZ+0x40], R4 ;  /* 0x00004004670085a7 */ /* 0x000f2400080010ff */
[----:B----4-:R-:W-:Y:S05]  /*aa70*/  @!P0 BRA `(.L_x_130) ;  /* 0xfffffffc00f08947 */ /* 0x010fea000383ffff */
[----:B------:R-:W-:Y:S05]  /*aa80*/  BRA `(.L_x_129) ;  /* 0xffffffd800047947 */ /* 0x000fea000383ffff */
.L_x_138:
[----:B---3--:R3:W4:Y:S02]  /*aa90*/  SYNCS.PHASECHK.TRANS64.TRYWAIT P0, [R102+URZ+0x40], R3 ;  /* 0x00004003660075a7 */ /* 0x00872400080011ff */
[----:B----4-:R-:W-:Y:S05]  /*aaa0*/  @!P0 NANOSLEEP.SYNCS 0x989680 ;  /* 0x009896800000895d */ /* 0x010fea0003900000 */
[----:B------:R-:W4:Y:S02]  /*aab0*/  @!P0 SYNCS.PHASECHK.TRANS64 P0, [R102+URZ+0x40], R3 ;  /* 0x00004003660085a7 */ /* 0x000f2400080010ff */
[----:B----4-:R-:W-:Y:S05]  /*aac0*/  @!P0 BRA `(.L_x_138) ;  /* 0xfffffffc00f08947 */ /* 0x010fea000383ffff */
[----:B------:R-:W-:Y:S05]  /*aad0*/  BRA `(.L_x_137) ;  /* 0xffffffe4005c7947 */ /* 0x000fea000383ffff */
        .weak           $__internal_0_$__cuda_sm10x_tcgen05_guardrail_trap_col_being_dealloced_not_returned_by_alloc
        .type           $__internal_0_$__cuda_sm10x_tcgen05_guardrail_trap_col_being_dealloced_not_returned_by_alloc,@function
        .size           $__internal_0_$__cuda_sm10x_tcgen05_guardrail_trap_col_being_dealloced_not_returned_by_alloc,($__internal_1_$__cuda_sm10x_tcgen05_guardrail_trap_phase_invalid_during_alloc - $__internal_0_$__cuda_sm10x_tcgen05_guardrail_trap_col_being_dealloced_not_returned_by_alloc)
$__internal_0_$__cuda_sm10x_tcgen05_guardrail_trap_col_being_dealloced_not_returned_by_alloc:
[----:B------:R-:W-:Y:S05]  /*aae0*/  BPT.TRAP 0x1 ;  /* 0x000000040000795c */ /* 0x000fea0000300000 */
[----:B------:R-:W-:-:S04]  /*aaf0*/  HFMA2 R3, -RZ, RZ, 0, 0 ;  /* 0x00000000ff037431 */ /* 0x000fc800000001ff */
[----:B------:R-:W-:Y:S05]  /*ab00*/  RET.REL.NODEC R2 `(_ZN7cutlass13device_kernelINS_4gemm6kernel13GemmUniversalIN4cute5tupleIJiiiiEEENS1_10collective13CollectiveMmaINS1_35MainloopSm100TmaUmmaWarpSpecializedILi4ELi2ELi4ENS5_IJNS4_1CILi2EEESB_NSA_ILi1EEEEEEEENS5_IJNSA_ILi128EEENSA_ILi256EEENSA_ILi64EEEEEENS_12float_e5m2_tENS5_IJlSC_lEEESJ_SK_NS4_8TiledMMAINS4_8MMA_AtomIJNS4_10MMA_TraitsINS4_25SM100_MMA_F8F6F4_2x1SM_SSEJSJ_SJ_fSF_SG_NS4_17integral_constantINS4_4UMMA5MajorELSR_0EEESS_NSP_INSQ_7ScaleInELST_0EEESU_EEEEEENS4_6LayoutINS5_IJSC_SC_SC_EEENS5_IJNSA_ILi0EEESZ_SZ_EEEEENS5_IJNS4_10UnderscoreES12_S12_EEEEENS4_28SM100_TMA_2SM_LOAD_MULTICASTENS4_14ComposedLayoutINS4_7SwizzleILi2ELi4ELi3EEENS4_18smem_ptr_flag_bitsILi8EEENSX_INS5_IJNSA_ILi8EEESH_EEENS5_IJSH_SC_EEEEEEEvNS4_8identityENS4_18SM100_TMA_2SM_LOADES1F_vS1G_EENS_8epilogue10collective18CollectiveEpilogueINS1J_23Sm100TmaWarpSpecializedILi4ELi2ELi32ELb0ELb0EEEJNS5_IJSH_SG_SH_EEENS5_IJNSX_ISH_SC_EENSX_INS5_IJNSA_ILi32EEESB_EEENS5_IJSC_SF_EEEEEEEESJ_SK_SJ_SK_NS1J_6fusion15FusionCallbacksIS1N_NS1V_17LinearCombinationISJ_fSJ_fLNS_15FloatRoundStyleE2EEES1O_S1U_JEEENS4_5SM1004TMEM4LOAD26SM100_TMEM_LOAD_32dp32b32xENS4_13SM90_TMA_LOADENS16_INS17_ILi1ELi4ELi3EEES1A_NSX_INS5_IJS1B_S1Q_EEENS5_IJS1Q_SC_EEEEEEENS4_39AutoVectorizingCopyWithAssumedAlignmentILi128EEENS4_14SM90_TMA_STOREES2A_S2C_S2C_EEEvvEEEEvNT_6ParamsE) ;  /* 0xffffff54023c7950 */ /* 0x000fea0003c3ffff */
        .weak           $__internal_1_$__cuda_sm10x_tcgen05_guardrail_trap_phase_invalid_during_alloc
        .type           $__internal_1_$__cuda_sm10x_tcgen05_guardrail_trap_phase_invalid_during_alloc,@function
        .size           $__internal_1_$__cuda_sm10x_tcgen05_guardrail_trap_phase_invalid_during_alloc,($__internal_2_$__cuda_sm10x_tcgen05_guardrail_trap_unallocated_columns_being_dealloced - $__internal_1_$__cuda_sm10x_tcgen05_guardrail_trap_phase_invalid_during_alloc)
$__internal_1_$__cuda_sm10x_tcgen05_guardrail_trap_phase_invalid_during_alloc:
[----:B------:R-:W-:Y:S05]  /*ab10*/  BPT.TRAP 0x1 ;  /* 0x000000040000795c */ /* 0x000fea0000300000 */
[----:B------:R-:W-:-:S04]  /*ab20*/  MOV R5, 0x0 ;  /* 0x0000000000057802 */ /* 0x000fc80000000f00 */
[----:B------:R-:W-:Y:S05]  /*ab30*/  RET.REL.NODEC R4 `(_ZN7cutlass13device_kernelINS_4gemm6kernel13GemmUniversalIN4cute5tupleIJiiiiEEENS1_10collective13CollectiveMmaINS1_35MainloopSm100TmaUmmaWarpSpecializedILi4ELi2ELi4ENS5_IJNS4_1CILi2EEESB_NSA_ILi1EEEEEEEENS5_IJNSA_ILi128EEENSA_ILi256EEENSA_ILi64EEEEEENS_12float_e5m2_tENS5_IJlSC_lEEESJ_SK_NS4_8TiledMMAINS4_8MMA_AtomIJNS4_10MMA_TraitsINS4_25SM100_MMA_F8F6F4_2x1SM_SSEJSJ_SJ_fSF_SG_NS4_17integral_constantINS4_4UMMA5MajorELSR_0EEESS_NSP_INSQ_7ScaleInELST_0EEESU_EEEEEENS4_6LayoutINS5_IJSC_SC_SC_EEENS5_IJNSA_ILi0EEESZ_SZ_EEEEENS5_IJNS4_10UnderscoreES12_S12_EEEEENS4_28SM100_TMA_2SM_LOAD_MULTICASTENS4_14ComposedLayoutINS4_7SwizzleILi2ELi4ELi3EEENS4_18smem_ptr_flag_bitsILi8EEENSX_INS5_IJNSA_ILi8EEESH_EEENS5_IJSH_SC_EEEEEEEvNS4_8identityENS4_18SM100_TMA_2SM_LOADES1F_vS1G_EENS_8epilogue10collective18CollectiveEpilogueINS1J_23Sm100TmaWarpSpecializedILi4ELi2ELi32ELb0ELb0EEEJNS5_IJSH_SG_SH_EEENS5_IJNSX_ISH_SC_EENSX_INS5_IJNSA_ILi32EEESB_EEENS5_IJSC_SF_EEEEEEEESJ_SK_SJ_SK_NS1J_6fusion15FusionCallbacksIS1N_NS1V_17LinearCombinationISJ_fSJ_fLNS_15FloatRoundStyleE2EEES1O_S1U_JEEENS4_5SM1004TMEM4LOAD26SM100_TMEM_LOAD_32dp32b32xENS4_13SM90_TMA_LOADENS16_INS17_ILi1ELi4ELi3EEES1A_NSX_INS5_IJS1B_S1Q_EEENS5_IJS1Q_SC_EEEEEEENS4_39AutoVectorizingCopyWithAssumedAlignmentILi128EEENS4_14SM90_TMA_STOREES2A_S2C_S2C_EEEvvEEEEvNT_6ParamsE) ;  /* 0xffffff5404307950 */ /* 0x000fea0003c3ffff */
        .weak           $__internal_2_$__cuda_sm10x_tcgen05_guardrail_trap_unallocated_columns_being_dealloced
        .type           $__internal_2_$__cuda_sm10x_tcgen05_guardrail_trap_unallocated_columns_being_dealloced,@function
        .size           $__internal_2_$__cuda_sm10x_tcgen05_guardrail_trap_unallocated_columns_being_dealloced,(.L_x_191 - $__internal_2_$__cuda_sm10x_tcgen05_guardrail_trap_unallocated_columns_being_dealloced)
$__internal_2_$__cuda_sm10x_tcgen05_guardrail_trap_unallocated_columns_being_dealloced:
[----:B------:R-:W-:Y:S05]  /*ab40*/  BPT.TRAP 0x1 ;  /* 0x000000040000795c */ /* 0x000fea0000300000 */
[----:B------:R-:W-:-:S04]  /*ab50*/  HFMA2 R3, -RZ, RZ, 0, 0 ;  /* 0x00000000ff037431 */ /* 0x000fc800000001ff */
[----:B------:R-:W-:Y:S05]  /*ab60*/  RET.REL.NODEC R2 `(_ZN7cutlass13device_kernelINS_4gemm6kernel13GemmUniversalIN4cute5tupleIJiiiiEEENS1_10collective13CollectiveMmaINS1_35MainloopSm100TmaUmmaWarpSpecializedILi4ELi2ELi4ENS5_IJNS4_1CILi2EEESB_NSA_ILi1EEEEEEEENS5_IJNSA_ILi128EEENSA_ILi256EEENSA_ILi64EEEEEENS_12float_e5m2_tENS5_IJlSC_lEEESJ_SK_NS4_8TiledMMAINS4_8MMA_AtomIJNS4_10MMA_TraitsINS4_25SM100_MMA_F8F6F4_2x1SM_SSEJSJ_SJ_fSF_SG_NS4_17integral_constantINS4_4UMMA5MajorELSR_0EEESS_NSP_INSQ_7ScaleInELST_0EEESU_EEEEEENS4_6LayoutINS5_IJSC_SC_SC_EEENS5_IJNSA_ILi0EEESZ_SZ_EEEEENS5_IJNS4_10UnderscoreES12_S12_EEEEENS4_28SM100_TMA_2SM_LOAD_MULTICASTENS4_14ComposedLayoutINS4_7SwizzleILi2ELi4ELi3EEENS4_18smem_ptr_flag_bitsILi8EEENSX_INS5_IJNSA_ILi8EEESH_EEENS5_IJSH_SC_EEEEEEEvNS4_8identityENS4_18SM100_TMA_2SM_LOADES1F_vS1G_EENS_8epilogue10collective18CollectiveEpilogueINS1J_23Sm100TmaWarpSpecializedILi4ELi2ELi32ELb0ELb0EEEJNS5_IJSH_SG_SH_EEENS5_IJNSX_ISH_SC_EENSX_INS5_IJNSA_ILi32EEESB_EEENS5_IJSC_SF_EEEEEEEESJ_SK_SJ_SK_NS1J_6fusion15FusionCallbacksIS1N_NS1V_17LinearCombinationISJ_fSJ_fLNS_15FloatRoundStyleE2EEES1O_S1U_JEEENS4_5SM1004TMEM4LOAD26SM100_TMEM_LOAD_32dp32b32xENS4_13SM90_TMA_LOADENS16_INS17_ILi1ELi4ELi3EEES1A_NSX_INS5_IJS1B_S1Q_EEENS5_IJS1Q_SC_EEEEEEENS4_39AutoVectorizingCopyWithAssumedAlignmentILi128EEENS4_14SM90_TMA_STOREES2A_S2C_S2C_EEEvvEEEEvNT_6ParamsE) ;  /* 0xffffff5402247950 */ /* 0x000fea0003c3ffff */
.L_x_190:
[----:B------:R-:W-:-:S00]  /*ab70*/  BRA `(.L_x_190) ;  /* 0xfffffffc00fc7947 */ /* 0x000fc0000383ffff */
[----:B------:R-:W-:-:S00]  /*ab80*/  NOP ;  /* 0x0000000000007918 */ /* 0x000fc00000000000 */
[----:B------:R-:W-:-:S00]  /*ab90*/  NOP ;  /* 0x0000000000007918 */ /* 0x000fc00000000000 */
[----:B------:R-:W-:-:S00]  /*aba0*/  NOP ;  /* 0x0000000000007918 */ /* 0x000fc00000000000 */
[----:B------:R-:W-:-:S00]  /*abb0*/  NOP ;  /* 0x0000000000007918 */ /* 0x000fc00000000000 */
[----:B------:R-:W-:-:S00]  /*abc0*/  NOP ;  /* 0x0000000000007918 */ /* 0x000fc00000000000 */
[----:B------:R-:W-:-:S00]  /*abd0*/  NOP ;  /* 0x0000000000007918 */ /* 0x000fc00000000000 */
[----:B------:R-:W-:-:S00]  /*abe0*/  NOP ;  /* 0x0000000000007918 */ /* 0x000fc00000000000 */
[----:B------:R-:W-:-:S00]  /*abf0*/  NOP ;  /* 0x0000000000007918 */ /* 0x000fc00000000000 */
.L_x_191:


//--------------------- .nv.global.init           --------------------------
	.section	.nv.global.init,"aw",@progbits
.nv.global.init:
	.type		$str$27,@object
	.size		$str$27,($str$28 - $str$27)
$str$27:
        /*0000*/ 	.byte	0x28, 0x61, 0x64, 0x64, 0x72, 0x65, 0x73, 0x73, 0x20, 0x26, 0x20, 0x6d, 0x61, 0x73, 0x6b, 0x29
        /*0010*/ 	.byte	0x20, 0x3d, 0x3d, 0x20, 0x30, 0x00
	.type		$str$28,@object
	.size		$str$28,($str$26 - $str$28)
$str$28:
        /*0016*/ 	.byte	0x2f, 0x74, 0x6d, 0x70, 0x2f, 0x63, 0x75, 0x74, 0x6c, 0x61, 0x73, 0x73, 0x5f, 0x73, 0x77, 0x65
        /*0026*/ 	.byte	0x65, 0x70, 0x5f, 0x73, 0x72, 0x63, 0x2f, 0x69, 0x6e, 0x63, 0x6c, 0x75, 0x64, 0x65, 0x2f, 0x63
        /*0036*/ 	.byte	0x75, 0x74, 0x65, 0x2f, 0x70, 0x6f, 0x69, 0x6e, 0x74, 0x65, 0x72, 0x5f, 0x66, 0x6c, 0x61, 0x67
        /*0046*/ 	.byte	0x67, 0x65, 0x64, 0x2e, 0x68, 0x70, 0x70, 0x00
	.type		$str$26,@object
	.size		$str$26,($str$25 - $str$26)
$str$26:
        /*004e*/ 	.byte	0x2f, 0x74, 0x6d, 0x70, 0x2f, 0x63, 0x75, 0x74, 0x6c, 0x61, 0x73, 0x73, 0x5f, 0x73, 0x77, 0x65
        /*005e*/ 	.byte	0x65, 0x70, 0x5f, 0x73, 0x72, 0x63, 0x2f, 0x69, 0x6e, 0x63, 0x6c, 0x75, 0x64, 0x65, 0x2f, 0x63
        /*006e*/ 	.byte	0x75, 0x74, 0x65, 0x2f, 0x61, 0x74, 0x6f, 0x6d, 0x2f, 0x63, 0x6f, 0x70, 0x79, 0x5f, 0x74, 0x72
        /*007e*/ 	.byte	0x61, 0x69, 0x74, 0x73, 0x5f, 0x73, 0x6d, 0x31, 0x30, 0x30, 0x2e, 0x68, 0x70, 0x70, 0x00
	.type		$str$25,@object
	.size		$str$25,(__unnamed_1 - $str$25)
$str$25:
        /*008d*/ 	.byte	0x28, 0x28, 0x75, 0x69, 0x6e, 0x74, 0x33, 0x32, 0x5f, 0x74, 0x28, 0x74, 0x68, 0x72, 0x65, 0x61
        /*009d*/ 	.byte	0x64, 0x49, 0x64, 0x78, 0x2e, 0x78, 0x29, 0x20, 0x2f, 0x20, 0x33, 0x32, 0x29, 0x20, 0x25, 0x20
        /*00ad*/ 	.byte	0x34, 0x29, 0x20, 0x3d, 0x3d, 0x20, 0x28, 0x28, 0x28, 0x74, 0x6d, 0x65, 0x6d, 0x5f, 0x61, 0x64
        /*00bd*/ 	.byte	0x64, 0x72, 0x20, 0x3e, 0x3e, 0x20, 0x31, 0x36, 0x29, 0x20, 0x2f, 0x20, 0x33, 0x32, 0x29, 0x20
        /*00cd*/ 	.byte	0x25, 0x20, 0x34, 0x29, 0x00
	.type		__unnamed_1,@object
	.size		__unnamed_1,(__unnamed_2 - __unnamed_1)
__unnamed_1:
        /*00d2*/ 	.byte	0x61, 0x75, 0x74, 0x6f, 0x20, 0x63, 0x75, 0x74, 0x65, 0x3a, 0x3a, 0x61, 0x73, 0x5f, 0x70, 0x6f
        /* <DEDUP_REMOVED lines=24> */
        /*0262*/ 	.byte	0x3a, 0x3a, 0x43, 0x3c, 0x34, 0x30, 0x39, 0x36, 0x3e, 0x3e, 0x3e, 0x3e, 0x5d, 0x00
	.type		__unnamed_2,@object
	.size		__unnamed_2,(__unnamed_3 - __unnamed_2)
__unnamed_2:
        /* <DEDUP_REMOVED lines=26> */
	.type		__unnamed_3,@object
	.size		__unnamed_3,(.L_3 - __unnamed_3)
__unnamed_3:
        /* <DEDUP_REMOVED lines=40> */
        /*068e*/ 	.byte	0x74, 0x65, 0x3a, 0x3a, 0x43, 0x3c, 0x30, 0x3e, 0x3e, 0x3e, 0x3e, 0x5d, 0x00
.L_3:


//--------------------- .nv.shared._ZN7cutlass13device_kernelINS_4gemm6kernel13GemmUniversalIN4cute5tupleIJiiiiEEENS1_10collective13CollectiveMmaINS1_35MainloopSm100TmaUmmaWarpSpecializedILi4ELi2ELi4ENS5_IJNS4_1CILi2EEESB_NSA_ILi1EEEEEEEENS5_IJNSA_ILi128EEENSA_ILi256EEENSA_ILi64EEEEEENS_12float_e5m2_tENS5_IJlSC_lEEESJ_SK_NS4_8TiledMMAINS4_8MMA_AtomIJNS4_10MMA_TraitsINS4_25SM100_MMA_F8F6F4_2x1SM_SSEJSJ_SJ_fSF_SG_NS4_17integral_constantINS4_4UMMA5MajorELSR_0EEESS_NSP_INSQ_7ScaleInELST_0EEESU_EEEEEENS4_6LayoutINS5_IJSC_SC_SC_EEENS5_IJNSA_ILi0EEESZ_SZ_EEEEENS5_IJNS4_10UnderscoreES12_S12_EEEEENS4_28SM100_TMA_2SM_LOAD_MULTICASTENS4_14ComposedLayoutINS4_7SwizzleILi2ELi4ELi3EEENS4_18smem_ptr_flag_bitsILi8EEENSX_INS5_IJNSA_ILi8EEESH_EEENS5_IJSH_SC_EEEEEEEvNS4_8identityENS4_18SM100_TMA_2SM_LOADES1F_vS1G_EENS_8epilogue10collective18CollectiveEpilogueINS1J_23Sm100TmaWarpSpecializedILi4ELi2ELi32ELb0ELb0EEEJNS5_IJSH_SG_SH_EEENS5_IJNSX_ISH_SC_EENSX_INS5_IJNSA_ILi32EEESB_EEENS5_IJSC_SF_EEEEEEEESJ_SK_SJ_SK_NS1J_6fusion15FusionCallbacksIS1N_NS1V_17LinearCombinationISJ_fSJ_fLNS_15FloatRoundStyleE2EEES1O_S1U_JEEENS4_5SM1004TMEM4LOAD26SM100_TMEM_LOAD_32dp32b32xENS4_13SM90_TMA_LOADENS16_INS17_ILi1ELi4ELi3EEES1A_NSX_INS5_IJS1B_S1Q_EEENS5_IJS1Q_SC_EEEEEEENS4_39AutoVectorizingCopyWithAssumedAlignmentILi128EEENS4_14SM90_TMA_STOREES2A_S2C_S2C_EEEvvEEEEvNT_6ParamsE --------------------------
	.section	.nv.shared._ZN7cutlass13device_kernelINS_4gemm6kernel13GemmUniversalIN4cute5tupleIJiiiiEEENS1_10collective13CollectiveMmaINS1_35MainloopSm100TmaUmmaWarpSpecializedILi4ELi2ELi4ENS5_IJNS4_1CILi2EEESB_NSA_ILi1EEEEEEEENS5_IJNSA_ILi128EEENSA_ILi256EEENSA_ILi64EEEEEENS_12float_e5m2_tENS5_IJlSC_lEEESJ_SK_NS4_8TiledMMAINS4_8MMA_AtomIJNS4_10MMA_TraitsINS4_25SM100_MMA_F8F6F4_2x1SM_SSEJSJ_SJ_fSF_SG_NS4_17integral_constantINS4_4UMMA5MajorELSR_0EEESS_NSP_INSQ_7ScaleInELST_0EEESU_EEEEEENS4_6LayoutINS5_IJSC_SC_SC_EEENS5_IJNSA_ILi0EEESZ_SZ_EEEEENS5_IJNS4_10UnderscoreES12_S12_EEEEENS4_28SM100_TMA_2SM_LOAD_MULTICASTENS4_14ComposedLayoutINS4_7SwizzleILi2ELi4ELi3EEENS4_18smem_ptr_flag_bitsILi8EEENSX_INS5_IJNSA_ILi8EEESH_EEENS5_IJSH_SC_EEEEEEEvNS4_8identityENS4_18SM100_TMA_2SM_LOADES1F_vS1G_EENS_8epilogue10collective18CollectiveEpilogueINS1J_23Sm100TmaWarpSpecializedILi4ELi2ELi32ELb0ELb0EEEJNS5_IJSH_SG_SH_EEENS5_IJNSX_ISH_SC_EENSX_INS5_IJNSA_ILi32EEESB_EEENS5_IJSC_SF_EEEEEEEESJ_SK_SJ_SK_NS1J_6fusion15FusionCallbacksIS1N_NS1V_17LinearCombinationISJ_fSJ_fLNS_15FloatRoundStyleE2EEES1O_S1U_JEEENS4_5SM1004TMEM4LOAD26SM100_TMEM_LOAD_32dp32b32xENS4_13SM90_TMA_LOADENS16_INS17_ILi1ELi4ELi3EEES1A_NSX_INS5_IJS1B_S1Q_EEENS5_IJS1Q_SC_EEEEEEENS4_39AutoVectorizingCopyWithAssumedAlignmentILi128EEENS4_14SM90_TMA_STOREES2A_S2C_S2C_EEEvvEEEEvNT_6ParamsE,"aw",@nobits
	.sectionflags	@""
	.align	16
	.zero		1024


//--------------------- .nv.shared.reserved.0     --------------------------
	.section	.nv.shared.reserved.0,"aw",@nobits
	.weak		__nv_reservedSMEM_offset_0_alias
	.size		__nv_reservedSMEM_offset_0_alias, 0, 64
	.other		__nv_reservedSMEM_offset_0_alias,@"STO_CUDA_RESERVED_SHARED STV_DEFAULT"
__nv_reservedSMEM_offset_0_alias:
	.zero		0
.nv.shared.reserved.0:
	.zero		64
	.weak		__nv_reservedSMEM_tcgen05_partition
	.type		__nv_reservedSMEM_tcgen05_partition,@object
	.size		__nv_reservedSMEM_tcgen05_partition,(.L_0 - __nv_reservedSMEM_tcgen05_partition)
__nv_reservedSMEM_tcgen05_partition:
	.zero		32
.L_0:


//--------------------- .nv.global                --------------------------
	.section	.nv.global,"aw",@nobits
.nv.global:
	.type		_ZN39_INTERNAL_bc151a5d_4_k_cu_ad0145cd_94344cute1_E,@object
	.size		_ZN39_INTERNAL_bc151a5d_4_k_cu_ad0145cd_94344cute1_E,(_ZN39_INTERNAL_bc151a5d_4_k_cu_ad0145cd_94344cuda3std3__45__cpo6cbeginE - _ZN39_INTERNAL_bc151a5d_4_k_cu_ad0145cd_94344cute1_E)
_ZN39_INTERNAL_bc151a5d_4_k_cu_ad0145cd_94344cute1_E:
	.zero		1
	.type		_ZN39_INTERNAL_bc151a5d_4_k_cu_ad0145cd_94344cuda3std3__45__cpo6cbeginE,@object
	.size		_ZN39_INTERNAL_bc151a5d_4_k_cu_ad0145cd_94344cuda3std3__45__cpo6cbeginE,(_ZN39_INTERNAL_bc151a5d_4_k_cu_ad0145cd_94344cuda3std3__48in_placeE - _ZN39_INTERNAL_bc151a5d_4_k_cu_ad0145cd_94344cuda3std3__45__cpo6cbeginE)
_ZN39_INTERNAL_bc151a5d_4_k_cu_ad0145cd_94344cuda3std3__45__cpo6cbeginE:
	.zero		1
	.type		_ZN39_INTERNAL_bc151a5d_4_k_cu_ad0145cd_94344cuda3std3__48in_placeE,@object
	.size		_ZN39_INTERNAL_bc151a5d_4_k_cu_ad0145cd_94344cuda3std3__48in_placeE,(_ZN39_INTERNAL_bc151a5d_4_k_cu_ad0145cd_94344cuda3std6ranges3__45__cpo9iter_moveE - _ZN39_INTERNAL_bc151a5d_4_k_cu_ad0145cd_94344cuda3std3__48in_placeE)
_ZN39_INTERNAL_bc151a5d_4_k_cu_ad0145cd_94344cuda3std3__48in_placeE:
	.zero		1
	.type		_ZN39_INTERNAL_bc151a5d_4_k_cu_ad0145cd_94344cuda3std6ranges3__45__cpo9iter_moveE,@object
	.size		_ZN39_INTERNAL_bc151a5d_4_k_cu_ad0145cd_94344cuda3std6ranges3__45__cpo9iter_moveE,(_ZN39_INTERNAL_bc151a5d_4_k_cu_ad0145cd_94344cuda3std3__45__cpo5beginE - _ZN39_INTERNAL_bc151a5d_4_k_cu_ad0145cd_94344cuda3std6ranges3__45__cpo9iter_moveE)
_ZN39_INTERNAL_bc151a5d_4_k_cu_ad0145cd_94344cuda3std6ranges3__45__cpo9iter_moveE:
	.zero		1
	.type		_ZN39_INTERNAL_bc151a5d_4_k_cu_ad0145cd_94344cuda3std3__45__cpo5beginE,@object
	.size		_ZN39_INTERNAL_bc151a5d_4_k_cu_ad0145cd_94344cuda3std3__45__cpo5beginE,(_ZN39_INTERNAL_bc151a5d_4_k_cu_ad0145cd_94344cuda3std3__441_GLOBAL__N__bc151a5d_4_k_cu_ad0145cd_94346ignoreE - _ZN39_INTERNAL_bc151a5d_4_k_cu_ad0145cd_94344cuda3std3__45__cpo5beginE)
_ZN39_INTERNAL_bc151a5d_4_k_cu_ad0145cd_94344cuda3std3__45__cpo5beginE:
	.zero		1
	.type		_ZN39_INTERNAL_bc151a5d_4_k_cu_ad0145cd_94344cuda3std3__441_GLOBAL__N__bc151a5d_4_k_cu_ad0145cd_94346ignoreE,@object
	.size		_ZN39_INTERNAL_bc151a5d_4_k_cu_ad0145cd_94344cuda3std3__441_GLOBAL__N__bc151a5d_4_k_cu_ad0145cd_94346ignoreE,(_ZN39_INTERNAL_bc151a5d_4_k_cu_ad0145cd_94344cute7productE - _ZN39_INTERNAL_bc151a5d_4_k_cu_ad0145cd_94344cuda3std3__441_GLOBAL__N__bc151a5d_4_k_cu_ad0145cd_94346ignoreE)
_ZN39_INTERNAL_bc151a5d_4_k_cu_ad0145cd_94344cuda3std3__441_GLOBAL__N__bc151a5d_4_k_cu_ad0145cd_94346ignoreE:
	.zero		1
	.type		_ZN39_INTERNAL_bc151a5d_4_k_cu_ad0145cd_94344cute7productE,@object
	.size		_ZN39_INTERNAL_bc151a5d_4_k_cu_ad0145cd_94344cute7productE,(_ZN39_INTERNAL_bc151a5d_4_k_cu_ad0145cd_94344cuda3std3__45__cpo3endE - _ZN39_INTERNAL_bc151a5d_4_k_cu_ad0145cd_94344cute7productE)
_ZN39_INTERNAL_bc151a5d_4_k_cu_ad0145cd_94344cute7productE:
	.zero		1
	.type		_ZN39_INTERNAL_bc151a5d_4_k_cu_ad0145cd_94344cuda3std3__45__cpo3endE,@object
	.size		_ZN39_INTERNAL_bc151a5d_4_k_cu_ad0145cd_94344cuda3std3__45__cpo3endE,(_ZN39_INTERNAL_bc151a5d_4_k_cu_ad0145cd_94344cuda3std3__419piecewise_constructE - _ZN39_INTERNAL_bc151a5d_4_k_cu_ad0145cd_94344cuda3std3__45__cpo3endE)
_ZN39_INTERNAL_bc151a5d_4_k_cu_ad0145cd_94344cuda3std3__45__cpo3endE:
	.zero		1
	.type		_ZN39_INTERNAL_bc151a5d_4_k_cu_ad0145cd_94344cuda3std3__419piecewise_constructE,@object
	.size		_ZN39_INTERNAL_bc151a5d_4_k_cu_ad0145cd_94344cuda3std3__419piecewise_constructE,(_ZN39_INTERNAL_bc151a5d_4_k_cu_ad0145cd_94344cuda3std3__45__cpo4cendE - _ZN39_INTERNAL_bc151a5d_4_k_cu_ad0145cd_94344cuda3std3__419piecewise_constructE)
_ZN39_INTERNAL_bc151a5d_4_k_cu_ad0145cd_94344cuda3std3__419piecewise_constructE:
	.zero		1
	.type		_ZN39_INTERNAL_bc151a5d_4_k_cu_ad0145cd_94344cuda3std3__45__cpo4cendE,@object
	.size		_ZN39_INTERNAL_bc151a5d_4_k_cu_ad0145cd_94344cuda3std3__45__cpo4cendE,(_ZN39_INTERNAL_bc151a5d_4_k_cu_ad0145cd_94344cuda3std6ranges3__45__cpo4swapE - _ZN39_INTERNAL_bc151a5d_4_k_cu_ad0145cd_94344cuda3std3__45__cpo4cendE)
_ZN39_INTERNAL_bc151a5d_4_k_cu_ad0145cd_94344cuda3std3__45__cpo4cendE:
	.zero		1
	.type		_ZN39_INTERNAL_bc151a5d_4_k_cu_ad0145cd_94344cuda3std6ranges3__45__cpo4swapE,@object
	.size		_ZN39_INTERNAL_bc151a5d_4_k_cu_ad0145cd_94344cuda3std6ranges3__45__cpo4swapE,(.L_11 - _ZN39_INTERNAL_bc151a5d_4_k_cu_ad0145cd_94344cuda3std6ranges3__45__cpo4swapE)
_ZN39_INTERNAL_bc151a5d_4_k_cu_ad0145cd_94344cuda3std6ranges3__45__cpo4swapE:
	.zero		1
.L_11:


//--------------------- .nv.constant0._ZN7cutlass13device_kernelINS_4gemm6kernel13GemmUniversalIN4cute5tupleIJiiiiEEENS1_10collective13CollectiveMmaINS1_35MainloopSm100TmaUmmaWarpSpecializedILi4ELi2ELi4ENS5_IJNS4_1CILi2EEESB_NSA_ILi1EEEEEEEENS5_IJNSA_ILi128EEENSA_ILi256EEENSA_ILi64EEEEEENS_12float_e5m2_tENS5_IJlSC_lEEESJ_SK_NS4_8TiledMMAINS4_8MMA_AtomIJNS4_10MMA_TraitsINS4_25SM100_MMA_F8F6F4_2x1SM_SSEJSJ_SJ_fSF_SG_NS4_17integral_constantINS4_4UMMA5MajorELSR_0EEESS_NSP_INSQ_7ScaleInELST_0EEESU_EEEEEENS4_6LayoutINS5_IJSC_SC_SC_EEENS5_IJNSA_ILi0EEESZ_SZ_EEEEENS5_IJNS4_10UnderscoreES12_S12_EEEEENS4_28SM100_TMA_2SM_LOAD_MULTICASTENS4_14ComposedLayoutINS4_7SwizzleILi2ELi4ELi3EEENS4_18smem_ptr_flag_bitsILi8EEENSX_INS5_IJNSA_ILi8EEESH_EEENS5_IJSH_SC_EEEEEEEvNS4_8identityENS4_18SM100_TMA_2SM_LOADES1F_vS1G_EENS_8epilogue10collective18CollectiveEpilogueINS1J_23Sm100TmaWarpSpecializedILi4ELi2ELi32ELb0ELb0EEEJNS5_IJSH_SG_SH_EEENS5_IJNSX_ISH_SC_EENSX_INS5_IJNSA_ILi32EEESB_EEENS5_IJSC_SF_EEEEEEEESJ_SK_SJ_SK_NS1J_6fusion15FusionCallbacksIS1N_NS1V_17LinearCombinationISJ_fSJ_fLNS_15FloatRoundStyleE2EEES1O_S1U_JEEENS4_5SM1004TMEM4LOAD26SM100_TMEM_LOAD_32dp32b32xENS4_13SM90_TMA_LOADENS16_INS17_ILi1ELi4ELi3EEES1A_NSX_INS5_IJS1B_S1Q_EEENS5_IJS1Q_SC_EEEEEEENS4_39AutoVectorizingCopyWithAssumedAlignmentILi128EEENS4_14SM90_TMA_STOREES2A_S2C_S2C_EEEvvEEEEvNT_6ParamsE --------------------------
	.section	.nv.constant0._ZN7cutlass13device_kernelINS_4gemm6kernel13GemmUniversalIN4cute5tupleIJiiiiEEENS1_10collective13CollectiveMmaINS1_35MainloopSm100TmaUmmaWarpSpecializedILi4ELi2ELi4ENS5_IJNS4_1CILi2EEESB_NSA_ILi1EEEEEEEENS5_IJNSA_ILi128EEENSA_ILi256EEENSA_ILi64EEEEEENS_12float_e5m2_tENS5_IJlSC_lEEESJ_SK_NS4_8TiledMMAINS4_8MMA_AtomIJNS4_10MMA_TraitsINS4_25SM100_MMA_F8F6F4_2x1SM_SSEJSJ_SJ_fSF_SG_NS4_17integral_constantINS4_4UMMA5MajorELSR_0EEESS_NSP_INSQ_7ScaleInELST_0EEESU_EEEEEENS4_6LayoutINS5_IJSC_SC_SC_EEENS5_IJNSA_ILi0EEESZ_SZ_EEEEENS5_IJNS4_10UnderscoreES12_S12_EEEEENS4_28SM100_TMA_2SM_LOAD_MULTICASTENS4_14ComposedLayoutINS4_7SwizzleILi2ELi4ELi3EEENS4_18smem_ptr_flag_bitsILi8EEENSX_INS5_IJNSA_ILi8EEESH_EEENS5_IJSH_SC_EEEEEEEvNS4_8identityENS4_18SM100_TMA_2SM_LOADES1F_vS1G_EENS_8epilogue10collective18CollectiveEpilogueINS1J_23Sm100TmaWarpSpecializedILi4ELi2ELi32ELb0ELb0EEEJNS5_IJSH_SG_SH_EEENS5_IJNSX_ISH_SC_EENSX_INS5_IJNSA_ILi32EEESB_EEENS5_IJSC_SF_EEEEEEEESJ_SK_SJ_SK_NS1J_6fusion15FusionCallbacksIS1N_NS1V_17LinearCombinationISJ_fSJ_fLNS_15FloatRoundStyleE2EEES1O_S1U_JEEENS4_5SM1004TMEM4LOAD26SM100_TMEM_LOAD_32dp32b32xENS4_13SM90_TMA_LOADENS16_INS17_ILi1ELi4ELi3EEES1A_NSX_INS5_IJS1B_S1Q_EEENS5_IJS1Q_SC_EEEEEEENS4_39AutoVectorizingCopyWithAssumedAlignmentILi128EEENS4_14SM90_TMA_STOREES2A_S2C_S2C_EEEvvEEEEvNT_6ParamsE,"a",@progbits
	.sectionflags	@""
	.align	4
.nv.constant0._ZN7cutlass13device_kernelINS_4gemm6kernel13GemmUniversalIN4cute5tupleIJiiiiEEENS1_10collective13CollectiveMmaINS1_35MainloopSm100TmaUmmaWarpSpecializedILi4ELi2ELi4ENS5_IJNS4_1CILi2EEESB_NSA_ILi1EEEEEEEENS5_IJNSA_ILi128EEENSA_ILi256EEENSA_ILi64EEEEEENS_12float_e5m2_tENS5_IJlSC_lEEESJ_SK_NS4_8TiledMMAINS4_8MMA_AtomIJNS4_10MMA_TraitsINS4_25SM100_MMA_F8F6F4_2x1SM_SSEJSJ_SJ_fSF_SG_NS4_17integral_constantINS4_4UMMA5MajorELSR_0EEESS_NSP_INSQ_7ScaleInELST_0EEESU_EEEEEENS4_6LayoutINS5_IJSC_SC_SC_EEENS5_IJNSA_ILi0EEESZ_SZ_EEEEENS5_IJNS4_10UnderscoreES12_S12_EEEEENS4_28SM100_TMA_2SM_LOAD_MULTICASTENS4_14ComposedLayoutINS4_7SwizzleILi2ELi4ELi3EEENS4_18smem_ptr_flag_bitsILi8EEENSX_INS5_IJNSA_ILi8EEESH_EEENS5_IJSH_SC_EEEEEEEvNS4_8identityENS4_18SM100_TMA_2SM_LOADES1F_vS1G_EENS_8epilogue10collective18CollectiveEpilogueINS1J_23Sm100TmaWarpSpecializedILi4ELi2ELi32ELb0ELb0EEEJNS5_IJSH_SG_SH_EEENS5_IJNSX_ISH_SC_EENSX_INS5_IJNSA_ILi32EEESB_EEENS5_IJSC_SF_EEEEEEEESJ_SK_SJ_SK_NS1J_6fusion15FusionCallbacksIS1N_NS1V_17LinearCombinationISJ_fSJ_fLNS_15FloatRoundStyleE2EEES1O_S1U_JEEENS4_5SM1004TMEM4LOAD26SM100_TMEM_LOAD_32dp32b32xENS4_13SM90_TMA_LOADENS16_INS17_ILi1ELi4ELi3EEES1A_NSX_INS5_IJS1B_S1Q_EEENS5_IJS1Q_SC_EEEEEEENS4_39AutoVectorizingCopyWithAssumedAlignmentILi128EEENS4_14SM90_TMA_STOREES2A_S2C_S2C_EEEvvEEEEvNT_6ParamsE:
	.zero		2944


//--------------------- SYMBOLS --------------------------

	.type		.nv.reservedSmem.offset0,@object
	.size		.nv.reservedSmem.offset0,0x4
	.type		.nv.reservedSmem.cap,@object
	.size		.nv.reservedSmem.cap,0x4
	.type		__assertfail,@function
